def gluon_wgmma(
    a_ptr,
    b_ptr,
    c_ptr,
    M,
    N,
    K,
    stride_am,
    stride_bk,
    stride_cm,
    BLOCK_M: gl.constexpr,
    BLOCK_N: gl.constexpr,
    BLOCK_K: gl.constexpr,
    DTYPE: gl.constexpr,
    A_LAYOUT: gl.constexpr,
    B_LAYOUT: gl.constexpr,
    C_LAYOUT: gl.constexpr,
    B_SHAPE: gl.constexpr,
    TRANS_B: gl.constexpr,
    NUM_BUFFERS: gl.constexpr,
    NUM_WARPS: gl.constexpr,
):
    a_desc = tma.make_tensor_descriptor(
        a_ptr, [M, K], [stride_am, 1], [BLOCK_M, BLOCK_K], A_LAYOUT
    )
    b_desc = tma.make_tensor_descriptor(
        b_ptr,
        [N, K] if TRANS_B else [K, N],
        [stride_bk, 1],
        B_SHAPE,
        B_LAYOUT,
    )
    c_desc = tma.make_tensor_descriptor(
        c_ptr, [M, N], [stride_cm, 1], [BLOCK_M, BLOCK_N], C_LAYOUT
    )

    a_bufs = gl.allocate_shared_memory(
        DTYPE, [NUM_BUFFERS, BLOCK_M, BLOCK_K], A_LAYOUT
    )
    b_bufs = gl.allocate_shared_memory(DTYPE, [NUM_BUFFERS] + B_SHAPE, B_LAYOUT)

    pid_m = gl.program_id(0)
    pid_n = gl.program_id(1)
    off_m = pid_m * BLOCK_M
    off_n = pid_n * BLOCK_N

    mma_layout: gl.constexpr = pick_wgmma_layout(DTYPE, BLOCK_M, BLOCK_N, NUM_WARPS)
    acc = warpgroup_mma_init(
        gl.zeros((BLOCK_M, BLOCK_N), dtype=gl.float32, layout=mma_layout)
    )

    bars = gl.allocate_shared_memory(
        gl.int64, [NUM_BUFFERS, 1], mbarrier.MBarrierLayout()
    )
    for i in gl.static_range(NUM_BUFFERS):
        mbarrier.init(bars.index(i), count=1)
    idx = 0
    phase = 0

    for k in range(0, K, BLOCK_K):
        a = a_bufs.index(idx)
        b = b_bufs.index(idx)
        bar = bars.index(idx)
        mbarrier.expect(bar, a_desc.block_type.nbytes + b_desc.block_type.nbytes)
        tma.async_copy_global_to_shared(a_desc, [off_m, k], bar, a)
        tma.async_copy_global_to_shared(
            b_desc, [off_n, k] if TRANS_B else [k, off_n], bar, b
        )
        mbarrier.wait(bar, phase=phase)

        if TRANS_B:
            b = b.permute((1, 0))
        acc = warpgroup_mma_wait(num_outstanding=0, deps=(acc,))
        acc = warpgroup_mma(a, b, acc, is_async=True)

        idx += 1
        if idx == NUM_BUFFERS:
            idx = 0
            phase ^= 1

    acc = warpgroup_mma_wait(num_outstanding=0, deps=(acc,))
    for i in gl.static_range(NUM_BUFFERS):
        mbarrier.invalidate(bars.index(i))

    c_smem = gl.allocate_shared_memory(DTYPE, [BLOCK_M, BLOCK_N], C_LAYOUT)
    c_smem.store(acc.to(DTYPE))
    fence_async_shared()
    tma.async_copy_shared_to_global(c_desc, [off_m, off_n], c_smem)
    tma.store_wait(pendings=0)

# config = {"BLOCK_K": 64, "BLOCK_M": 128, "BLOCK_N": 64, "arch": "sm_90", "dtype": "bf16", "num_buffers": 4, "num_warps": 4, "trans_b": 1}
# arch = sm_90


// ===== COMPILED SASS (sm_90a) =====

	.target	sm_90a

	.elftype	@"ET_EXEC"


//--------------------- .note.nv.tkinfo           --------------------------
	.section	.note.nv.tkinfo,"",@"SHT_NOTE"
	.sectionflags	@"SHF_NOTE_NV_TKINFO"
	.tkinfo
        /*0018*/ 	.word	0x00000002
        /*0030*/ 	.string	""
        /*0030*/ 	.string	"ptxas"
        /*0030*/ 	.string	"Cuda compilation tools, release 13.0, V13.0.88"
        /*0030*/ 	.string	"Build cuda_13.0.r13.0/compiler.36424714_0"
        /*0030*/ 	.string	"-v  -suppress-debug-info  -lineinfo  -arch sm_90a "



//--------------------- .note.nv.cuinfo           --------------------------
	.section	.note.nv.cuinfo,"",@"SHT_NOTE"
	.sectionflags	@"SHF_NOTE_NV_CUINFO"
        /*0018*/ 	.short	0x0002
        /*001a*/ 	.short	0x005a
        /*001c*/ 	.short	0x0082
	.zero		2


//--------------------- .nv.info                  --------------------------
	.section	.nv.info,"",@"SHT_CUDA_INFO"
	.align	4


	//----- nvinfo : EIATTR_REGCOUNT
	.align		4
        /*0000*/ 	.byte	0x04, 0x2f
        /*0002*/ 	.short	(.L_1 - .L_0)
	.align		4
.L_0:
        /*0004*/ 	.word	index@(gluon_wgmma)
        /*0008*/ 	.word	0x0000005a


	//----- nvinfo : EIATTR_FRAME_SIZE
	.align		4
.L_1:
        /*000c*/ 	.byte	0x04, 0x11
        /*000e*/ 	.short	(.L_3 - .L_2)
	.align		4
.L_2:
        /*0010*/ 	.word	index@(gluon_wgmma)
        /*0014*/ 	.word	0x00000000


	//----- nvinfo : EIATTR_MIN_STACK_SIZE
	.align		4
.L_3:
        /*0018*/ 	.byte	0x04, 0x12
        /*001a*/ 	.short	(.L_5 - .L_4)
	.align		4
.L_4:
        /*001c*/ 	.word	index@(gluon_wgmma)
        /*0020*/ 	.word	0x00000000
.L_5:


//--------------------- .nv.compat                --------------------------
	.section	.nv.compat,"",@"SHT_CUDA_COMPAT_INFO"
	.align	4
        /*0000*/ 	.byte	0x02, 0x09, 0x01, 0x00, 0x02, 0x02, 0x04, 0x00, 0x02, 0x05, 0x05, 0x00, 0x03, 0x07, 0x01, 0x01
        /*0010*/ 	.byte	0x02, 0x03, 0x03, 0x00, 0x02, 0x06, 0x01, 0x00, 0x04, 0x0b, 0x08, 0x00, 0x00, 0x00, 0x00, 0x00
        /*0020*/ 	.byte	0x00, 0x00, 0x00, 0x00


//--------------------- .nv.info.gluon_wgmma      --------------------------
	.section	.nv.info.gluon_wgmma,"",@"SHT_CUDA_INFO"
	.sectionflags	@""
	.align	4


	//----- nvinfo : EIATTR_CUDA_API_VERSION
	.align		4
        /*0000*/ 	.byte	0x04, 0x37
        /*0002*/ 	.short	(.L_7 - .L_6)
.L_6:
        /*0004*/ 	.word	0x00000082


	//----- nvinfo : EIATTR_KPARAM_INFO
	.align		4
.L_7:
        /*0008*/ 	.byte	0x04, 0x17
        /*000a*/ 	.short	(.L_9 - .L_8)
.L_8:
        /*000c*/ 	.word	0x00000000
        /*0010*/ 	.short	0x000a
        /*0012*/ 	.short	0x0048
        /*0014*/ 	.byte	0x00, 0xf4, 0x21, 0x00


	//----- nvinfo : EIATTR_KPARAM_INFO
	.align		4
.L_9:
        /*0018*/ 	.byte	0x04, 0x17
        /*001a*/ 	.short	(.L_11 - .L_10)
.L_10:
        /*001c*/ 	.word	0x00000000
        /*0020*/ 	.short	0x0009
        /*0022*/ 	.short	0x0040
        /*0024*/ 	.byte	0x00, 0xf4, 0x21, 0x00


	//----- nvinfo : EIATTR_KPARAM_INFO
	.align		4
.L_11:
        /*0028*/ 	.byte	0x04, 0x17
        /*002a*/ 	.short	(.L_13 - .L_12)
.L_12:
        /*002c*/ 	.word	0x00000000
        /*0030*/ 	.short	0x0008
        /*0032*/ 	.short	0x0038
        /*0034*/ 	.byte	0x00, 0xf0, 0x21, 0x00


	//----- nvinfo : EIATTR_KPARAM_INFO
	.align		4
.L_13:
        /*0038*/ 	.byte	0x04, 0x17
        /*003a*/ 	.short	(.L_15 - .L_14)
.L_14:
        /*003c*/ 	.word	0x00000000
        /*0040*/ 	.short	0x0007
        /*0042*/ 	.short	0x0030
        /*0044*/ 	.byte	0x00, 0xf0, 0x21, 0x00


	//----- nvinfo : EIATTR_KPARAM_INFO
	.align		4
.L_15:
        /*0048*/ 	.byte	0x04, 0x17
        /*004a*/ 	.short	(.L_17 - .L_16)
.L_16:
        /*004c*/ 	.word	0x00000000
        /*0050*/ 	.short	0x0006
        /*0052*/ 	.short	0x0028
        /*0054*/ 	.byte	0x00, 0xf0, 0x21, 0x00


	//----- nvinfo : EIATTR_KPARAM_INFO
	.align		4
.L_17:
        /*0058*/ 	.byte	0x04, 0x17
        /*005a*/ 	.short	(.L_19 - .L_18)
.L_18:
        /*005c*/ 	.word	0x00000000
        /*0060*/ 	.short	0x0005
        /*0062*/ 	.short	0x0020
        /*0064*/ 	.byte	0x00, 0xf0, 0x11, 0x00


	//----- nvinfo : EIATTR_KPARAM_INFO
	.align		4
.L_19:
        /*0068*/ 	.byte	0x04, 0x17
        /*006a*/ 	.short	(.L_21 - .L_20)
.L_20:
        /*006c*/ 	.word	0x00000000
        /*0070*/ 	.short	0x0004
        /*0072*/ 	.short	0x001c
        /*0074*/ 	.byte	0x00, 0xf0, 0x11, 0x00


	//----- nvinfo : EIATTR_KPARAM_INFO
	.align		4
.L_21:
        /*0078*/ 	.byte	0x04, 0x17
        /*007a*/ 	.short	(.L_23 - .L_22)
.L_22:
        /*007c*/ 	.word	0x00000000
        /*0080*/ 	.short	0x0003
        /*0082*/ 	.short	0x0018
        /*0084*/ 	.byte	0x00, 0xf0, 0x11, 0x00


	//----- nvinfo : EIATTR_KPARAM_INFO
	.align		4
.L_23:
        /*0088*/ 	.byte	0x04, 0x17
        /*008a*/ 	.short	(.L_25 - .L_24)
.L_24:
        /*008c*/ 	.word	0x00000000
        /*0090*/ 	.short	0x0002
        /*0092*/ 	.short	0x0010
        /*0094*/ 	.byte	0x00, 0xf4, 0x21, 0x00


	//----- nvinfo : EIATTR_KPARAM_INFO
	.align		4
.L_25:
        /*0098*/ 	.byte	0x04, 0x17
        /*009a*/ 	.short	(.L_27 - .L_26)
.L_26:
        /*009c*/ 	.word	0x00000000
        /*00a0*/ 	.short	0x0001
        /*00a2*/ 	.short	0x0008
        /*00a4*/ 	.byte	0x00, 0xf4, 0x21, 0x00


	//----- nvinfo : EIATTR_KPARAM_INFO
	.align		4
.L_27:
        /*00a8*/ 	.byte	0x04, 0x17
        /*00aa*/ 	.short	(.L_29 - .L_28)
.L_28:
        /*00ac*/ 	.word	0x00000000
        /*00b0*/ 	.short	0x0000
        /*00b2*/ 	.short	0x0000
        /*00b4*/ 	.byte	0x00, 0xf4, 0x21, 0x00


	//----- nvinfo : EIATTR_SPARSE_MMA_MASK
	.align		4
.L_29:
        /*00b8*/ 	.byte	0x03, 0x50
        /*00ba*/ 	.short	0x0000


	//----- nvinfo : EIATTR_MAXREG_COUNT
	.align		4
        /*00bc*/ 	.byte	0x03, 0x1b
        /*00be*/ 	.short	0x00ff


	//----- nvinfo : EIATTR_NUM_BARRIERS
	.align		4
        /*00c0*/ 	.byte	0x02, 0x4c
        /*00c2*/ 	.byte	0x01
	.zero		1


	//----- nvinfo : EIATTR_MERCURY_ISA_VERSION
	.align		4
        /*00c4*/ 	.byte	0x03, 0x5f
        /*00c6*/ 	.short	0x0101


	//----- nvinfo : EIATTR_INT_WARP_WIDE_INSTR_OFFSETS
	.align		4
        /*00c8*/ 	.byte	0x04, 0x31
        /*00ca*/ 	.short	(.L_31 - .L_30)


	//   ....[0]....
.L_30:
        /*00cc*/ 	.word	0x00001460


	//   ....[1]....
        /*00d0*/ 	.word	0x00001480


	//   ....[2]....
        /*00d4*/ 	.word	0x00001490


	//   ....[3]....
        /*00d8*/ 	.word	0x000014a0


	//   ....[4]....
        /*00dc*/ 	.word	0x000015b0


	//   ....[5]....
        /*00e0*/ 	.word	0x00001960


	//   ....[6]....
        /*00e4*/ 	.word	0x00001970


	//   ....[7]....
        /*00e8*/ 	.word	0x000019e0


	//   ....[8]....
        /*00ec*/ 	.word	0x000019f0


	//   ....[9]....
        /*00f0*/ 	.word	0x00001f10


	//   ....[10]....
        /*00f4*/ 	.word	0x00001f30


	//----- nvinfo : EIATTR_COOP_GROUP_MASK_REGIDS
	.align		4
.L_31:
        /*00f8*/ 	.byte	0x04, 0x29
        /*00fa*/ 	.short	(.L_33 - .L_32)


	//   ....[0]....
.L_32:
        /*00fc*/ 	.word	0xffffffff


	//   ....[1]....
        /*0100*/ 	.word	0xffffffff


	//   ....[2]....
        /*0104*/ 	.word	0xffffffff


	//----- nvinfo : EIATTR_COOP_GROUP_INSTR_OFFSETS
	.align		4
.L_33:
        /*0108*/ 	.byte	0x04, 0x28
        /*010a*/ 	.short	(.L_35 - .L_34)


	//   ....[0]....
.L_34:
        /*010c*/ 	.word	0x00000150


	//   ....[1]....
        /*0110*/ 	.word	0x00000700


	//   ....[2]....
        /*0114*/ 	.word	0x00000cf0


	//----- nvinfo : EIATTR_MBARRIER_INSTR_OFFSETS
	.align		4
.L_35:
        /*0118*/ 	.byte	0x04, 0x39
        /*011a*/ 	.short	(.L_37 - .L_36)


	//   ....[0]....
.L_36:
        /*011c*/ 	.word	0x00001600
        /*0120*/ 	.word	0x000000ff
        /*0124*/ 	.word	0x00018000
        /*0128*/ 	.short	0x0100
        /*012a*/ 	.byte	0x14
	.zero		1


	//   ....[1]....
        /*012c*/ 	.word	0x00001620
        /*0130*/ 	.word	0x000000ff
        /*0134*/ 	.word	0x00018008
        /*0138*/ 	.short	0x0100
        /*013a*/ 	.byte	0x14
	.zero		1


	//   ....[2]....
        /*013c*/ 	.word	0x00001650
        /*0140*/ 	.word	0x000000ff
        /*0144*/ 	.word	0x00018010
        /*0148*/ 	.short	0x0100
        /*014a*/ 	.byte	0x14
	.zero		1


	//   ....[3]....
        /*014c*/ 	.word	0x00001670
        /*0150*/ 	.word	0x000000ff
        /*0154*/ 	.word	0x00018018
        /*0158*/ 	.short	0x0100
        /*015a*/ 	.byte	0x14
	.zero		1


	//   ....[4]....
        /*015c*/ 	.word	0x00001aa0
        /*0160*/ 	.word	0x000000ff
        /*0164*/ 	.word	0x00018000
        /*0168*/ 	.short	0x010a
        /*016a*/ 	.byte	0x12
	.zero		1


	//   ....[5]....
        /*016c*/ 	.word	0x00001e70
        /*0170*/ 	.word	0x000000ff
        /*0174*/ 	.word	0x00018000
        /*0178*/ 	.short	0x0108
        /*017a*/ 	.byte	0x14
	.zero		1


	//   ....[6]....
        /*017c*/ 	.word	0x00001fd0
        /*0180*/ 	.word	0x000000ff
        /*0184*/ 	.word	0x00018008
        /*0188*/ 	.short	0x0108
        /*018a*/ 	.byte	0x14
	.zero		1


	//   ....[7]....
        /*018c*/ 	.word	0x000020b0
        /*0190*/ 	.word	0x000000ff
        /*0194*/ 	.word	0x00018010
        /*0198*/ 	.short	0x0108
        /*019a*/ 	.byte	0x14
	.zero		1


	//   ....[8]....
        /*019c*/ 	.word	0x00002130
        /*01a0*/ 	.word	0x000000ff
        /*01a4*/ 	.word	0x00018018
        /*01a8*/ 	.short	0x0108
        /*01aa*/ 	.byte	0x14
	.zero		1


	//   ....[9]....
        /*01ac*/ 	.word	0x00002240
        /*01b0*/ 	.word	0x000000ff
        /*01b4*/ 	.word	0x00018000
        /*01b8*/ 	.short	0x010a
        /*01ba*/ 	.byte	0x12
	.zero		1


	//----- nvinfo : EIATTR_NUM_MBARRIERS
	.align		4
.L_37:
        /*01bc*/ 	.byte	0x03, 0x38
        /*01be*/ 	.short	0x0004


	//----- nvinfo : EIATTR_EXIT_INSTR_OFFSETS
	.align		4
        /*01c0*/ 	.byte	0x04, 0x1c
        /*01c2*/ 	.short	(.L_39 - .L_38)


	//   ....[0]....
.L_38:
        /*01c4*/ 	.word	0x00002230


	//----- nvinfo : EIATTR_REQNTID
	.align		4
.L_39:
        /*01c8*/ 	.byte	0x04, 0x10
        /*01ca*/ 	.short	(.L_41 - .L_40)
.L_40:
        /*01cc*/ 	.word	0x00000080
        /*01d0*/ 	.word	0x00000001
        /*01d4*/ 	.word	0x00000001


	//----- nvinfo : EIATTR_CRS_STACK_SIZE
	.align		4
.L_41:
        /*01d8*/ 	.byte	0x04, 0x1e
        /*01da*/ 	.short	(.L_43 - .L_42)
.L_42:
        /*01dc*/ 	.word	0x00000000


	//----- nvinfo : EIATTR_CBANK_PARAM_SIZE
	.align		4
.L_43:
        /*01e0*/ 	.byte	0x03, 0x19
        /*01e2*/ 	.short	0x0050


	//----- nvinfo : EIATTR_PARAM_CBANK
	.align		4
        /*01e4*/ 	.byte	0x04, 0x0a
        /*01e6*/ 	.short	(.L_45 - .L_44)
	.align		4
.L_44:
        /*01e8*/ 	.word	index@(.nv.constant0.gluon_wgmma)
        /*01ec*/ 	.short	0x0210
        /*01ee*/ 	.short	0x0050


	//----- nvinfo : EIATTR_SW_WAR
	.align		4
.L_45:
        /*01f0*/ 	.byte	0x04, 0x36
        /*01f2*/ 	.short	(.L_47 - .L_46)
.L_46:
        /*01f4*/ 	.word	0x00000008
.L_47:


//--------------------- .nv.callgraph             --------------------------
	.section	.nv.callgraph,"",@"SHT_CUDA_CALLGRAPH"
	.align	4
	.sectionentsize	8
	.align		4
        /*0000*/ 	.word	0x00000000
	.align		4
        /*0004*/ 	.word	0xffffffff
	.align		4
        /*0008*/ 	.word	0x00000000
	.align		4
        /*000c*/ 	.word	0xfffffffe
	.align		4
        /*0010*/ 	.word	0x00000000
	.align		4
        /*0014*/ 	.word	0xfffffffd
	.align		4
        /*0018*/ 	.word	0x00000000
	.align		4
        /*001c*/ 	.word	0xfffffffc


//--------------------- .text.gluon_wgmma         --------------------------
	.section	.text.gluon_wgmma,"ax",@progbits
	.align	128
        .global         gluon_wgmma
        .type           gluon_wgmma,@function
        .size           gluon_wgmma,(.L_x_52 - gluon_wgmma)
        .other          gluon_wgmma,@"STO_CUDA_ENTRY STV_DEFAULT"
gluon_wgmma:
.text.gluon_wgmma:
[----:B------:R-:W-:Y:S01]  /*0000*/  LDC R1, c[0x0][0x28] ;  /* 0x00000a00ff017b82 */ /* 0x000fe20000000800 */
[----:B------:R-:W1:Y:S07]  /*0010*/  S2R R0, SR_TID.X ;  /* 0x0000000000007919 */ /* 0x000e6e0000002100 */
[----:B------:R-:W2:Y:S01]  /*0020*/  S2UR UR4, SR_CgaCtaId ;  /* 0x00000000000479c3 */ /* 0x000ea20000008800 */
[----:B------:R-:W-:Y:S01]  /*0030*/  UMOV UR20, 0x400 ;  /* 0x0000040000147882 */ /* 0x000fe20000000000 */
[----:B------:R-:W-:Y:S01]  /*0040*/  ULDC UR6, c[0x0][0xc] ;  /* 0x0000030000067ab9 */ /* 0x000fe20000000800 */
[----:B------:R-:W-:Y:S01]  /*0050*/  ULDC.64 UR32, c[0x0][0x250] ;  /* 0x0000940000207ab9 */ /* 0x000fe20000000a00 */
[----:B------:R-:W-:Y:S04]  /*0060*/  BSSY B0, `(.L_x_0) ;  /* 0x000001f000007945 */ /* 0x000fe80003800000 */
[----:B------:R-:W3:Y:S08]  /*0070*/  LDC R3, c[0x0][0x228] ;  /* 0x00008a00ff037b82 */ /* 0x000ef00000000800 */
[----:B------:R-:W4:Y:S08]  /*0080*/  LDC R9, c[0x0][0x230] ;  /* 0x00008c00ff097b82 */ /* 0x000f300000000800 */
[----:B------:R-:W-:Y:S01]  /*0090*/  S2UR UR23, SR_CTAID.Y ;  /* 0x00000000001779c3 */ /* 0x000fe20000002600 */
[----:B--2---:R-:W-:-:S03]  /*00a0*/  ULEA UR20, UR4, UR20, 0x18 ;  /* 0x0000001404147291 */ /* 0x004fc6000f8ec03f */
[----:B------:R-:W-:Y:S01]  /*00b0*/  ULDC UR4, c[0x0][0x10] ;  /* 0x0000040000047ab9 */ /* 0x000fe20000000800 */
[----:B-1----:R-:W-:-:S03]  /*00c0*/  LOP3.LUT R2, R0, 0x7f, RZ, 0xc0, !PT ;  /* 0x0000007f00027812 */ /* 0x002fc600078ec0ff */
[----:B------:R-:W1:Y:S01]  /*00d0*/  S2UR UR5, SR_CTAID.Z ;  /* 0x00000000000579c3 */ /* 0x000e620000002700 */
[----:B---3--:R-:W-:Y:S01]  /*00e0*/  VIADD R3, R3, 0xffffffff ;  /* 0xffffffff03037836 */ /* 0x008fe20000000000 */
[C---:B------:R-:W-:Y:S02]  /*00f0*/  ISETP.GE.U32.AND P0, PT, R2.reuse, 0x20, PT ;  /* 0x000000200200780c */ /* 0x040fe40003f06070 */
[C---:B------:R-:W-:Y:S02]  /*0100*/  ISETP.NE.U32.AND P2, PT, R2.reuse, RZ, PT ;  /* 0x000000ff0200720c */ /* 0x040fe40003f45070 */
[----:B------:R-:W-:Y:S02]  /*0110*/  LEA R12, R2, UR20, 0x2 ;  /* 0x00000014020c7c11 */ /* 0x000fe4000f8e10ff */
[----:B------:R-:W2:Y:S01]  /*0120*/  S2UR UR34, SR_CTAID.X ;  /* 0x00000000002279c3 */ /* 0x000ea20000002500 */
[----:B----4-:R-:W-:-:S06]  /*0130*/  VIADD R8, R9, 0xffffffff ;  /* 0xffffffff09087836 */ /* 0x010fcc0000000000 */
[----:B------:R3:W-:Y:S01]  /*0140*/  @!P0 STS [R12], RZ ;  /* 0x000000ff0c008388 */ /* 0x0007e20000000800 */
[----:B------:R-:W-:-:S03]  /*0150*/  NOP ;  /* 0x0000000000007918 */ /* 0x000fc60000000000 */
[----:B------:R3:W-:Y:S01]  /*0160*/  @!P2 STS [UR20+0x24], R3 ;  /* 0x00002403ff00a988 */ /* 0x0007e20008000814 */
[----:B-1----:R-:W-:-:S03]  /*0170*/  UIMAD UR4, UR5, UR4, UR23 ;  /* 0x00000004050472a4 */ /* 0x002fc6000f8e0217 */
[----:B------:R3:W-:Y:S01]  /*0180*/  @!P2 STS [UR20+0x20], R8 ;  /* 0x00002008ff00a988 */ /* 0x0007e20008000814 */
[----:B--2---:R-:W-:-:S04]  /*0190*/  UIMAD UR4, UR4, UR6, UR34 ;  /* 0x00000006040472a4 */ /* 0x004fc8000f8e0222 */
[----:B------:R-:W-:-:S03]  /*01a0*/  UIMAD UR5, UR4, 0x180, URZ ;  /* 0x00000180040578a4 */ /* 0x000fc6000f8e023f */
[----:B------:R-:W-:Y:S01]  /*01b0*/  UMOV UR4, URZ ;  /* 0x0000003f00047c82 */ /* 0x000fe20008000000 */
[----:B------:R-:W-:-:S04]  /*01c0*/  UIADD3 UR28, UP0, UR5, UR32, URZ ;  /* 0x00000020051c7290 */ /* 0x000fc8000ff1e03f */
[----:B------:R-:W-:Y:S01]  /*01d0*/  ULEA.HI.X.SX32 UR29, UR5, UR33, 0x1, UP0 ;  /* 0x00000021051d7291 */ /* 0x000fe200080f0e3f */
[----:B---3--:R-:W-:Y:S11]  /*01e0*/  @P2 BRA `(.L_x_1) ;  /* 0x0000000000182947 */ /* 0x008ff60003800000 */
[----:B------:R-:W1:Y:S01]  /*01f0*/  LDS R4, [UR20+0x8] ;  /* 0x00000814ff047984 */ /* 0x000e620008000800 */
[----:B------:R-:W2:Y:S01]  /*0200*/  LDC.64 R6, c[0x0][0x210] ;  /* 0x00008400ff067b82 */ /* 0x000ea20000000a00 */
[----:B------:R-:W-:Y:S02]  /*0210*/  IMAD.MOV.U32 R5, RZ, RZ, 0x70 ;  /* 0x00000070ff057424 */ /* 0x000fe400078e00ff */
[----:B--2---:R2:W-:Y:S03]  /*0220*/  STS.64 [UR20], R6 ;  /* 0x00000006ff007988 */ /* 0x0045e60008000a14 */
[----:B-1----:R-:W-:-:S05]  /*0230*/  LOP3.LUT R4, R4, 0x10, R5, 0xd8, !PT ;  /* 0x0000001004047812 */ /* 0x002fca00078ed805 */
[----:B------:R2:W-:Y:S02]  /*0240*/  STS [UR20+0x8], R4 ;  /* 0x00000804ff007988 */ /* 0x0005e40008000814 */
.L_x_1:
[----:B------:R-:W-:Y:S05]  /*0250*/  BSYNC B0 ;  /* 0x0000000000007941 */ /* 0x000fea0003800000 */
.L_x_0:
[----:B------:R-:W-:Y:S04]  /*0260*/  BSSY B0, `(.L_x_2) ;  /* 0x000000a000007945 */ /* 0x000fe80003800000 */
[----:B------:R-:W-:Y:S05]  /*0270*/  @P2 BRA `(.L_x_3) ;  /* 0x0000000000202947 */ /* 0x000fea0003800000 */
[----:B--2---:R-:W1:Y:S01]  /*0280*/  LDS R4, [UR20+0x34] ;  /* 0x00003414ff047984 */ /* 0x004e620008000800 */
[----:B------:R-:W-:Y:S02]  /*0290*/  IMAD.MOV.U32 R5, RZ, RZ, 0x3f000000 ;  /* 0x3f000000ff057424 */ /* 0x000fe400078e00ff */
[----:B------:R-:W-:Y:S01]  /*02a0*/  @!P2 IMAD.MOV.U32 R6, RZ, RZ, 0x7f ;  /* 0x0000007fff06a424 */ /* 0x000fe200078e00ff */
[----:B------:R-:W2:Y:S02]  /*02b0*/  @!P2 LDS R7, [UR20+0x38] ;  /* 0x00003814ff07a984 */ /* 0x000ea40008000800 */
[----:B-1----:R-:W-:Y:S02]  /*02c0*/  LOP3.LUT R4, R4, 0xff000000, R5, 0xb8, !PT ;  /* 0xff00000004047812 */ /* 0x002fe400078eb805 */
[----:B--2---:R-:W-:-:S03]  /*02d0*/  @!P2 LOP3.LUT R5, R7, 0xff, R6, 0xb8, !PT ;  /* 0x000000ff0705a812 */ /* 0x004fc600078eb806 */
[----:B------:R1:W-:Y:S04]  /*02e0*/  STS [UR20+0x34], R4 ;  /* 0x00003404ff007988 */ /* 0x0003e80008000814 */
[----:B------:R1:W-:Y:S02]  /*02f0*/  @!P2 STS [UR20+0x38], R5 ;  /* 0x00003805ff00a988 */ /* 0x0003e40008000814 */
.L_x_3:
[----:B------:R-:W-:Y:S05]  /*0300*/  BSYNC B0 ;  /* 0x0000000000007941 */ /* 0x000fea0003800000 */
.L_x_2:
[----:B------:R-:W-:Y:S04]  /*0310*/  BSSY B0, `(.L_x_4) ;  /* 0x000000e000007945 */ /* 0x000fe80003800000 */
[----:B------:R-:W-:Y:S05]  /*0320*/  @P2 BRA `(.L_x_5) ;  /* 0x0000000000302947 */ /* 0x000fea0003800000 */
[----:B-1----:R-:W1:Y:S01]  /*0330*/  LDS R5, [UR20+0x34] ;  /* 0x00003414ff057984 */ /* 0x002e620008000800 */
[----:B--2---:R-:W2:Y:S03]  /*0340*/  LDC.64 R6, c[0x0][0x238] ;  /* 0x00008e00ff067b82 */ /* 0x004ea60000000a00 */
[----:B------:R-:W3:Y:S01]  /*0350*/  LDS R4, [UR20+0x1c] ;  /* 0x00001c14ff047984 */ /* 0x000ee20008000800 */
[C---:B--2---:R-:W-:Y:S01]  /*0360*/  SHF.L.U64.HI R7, R6.reuse, 0x1, R7 ;  /* 0x0000000106077819 */ /* 0x044fe20000010207 */
[----:B------:R-:W-:-:S03]  /*0370*/  IMAD.SHL.U32 R6, R6, 0x2, RZ ;  /* 0x0000000206067824 */ /* 0x000fc600078e00ff */
[--C-:B------:R-:W-:Y:S02]  /*0380*/  SHF.R.U32.HI R11, RZ, 0x4, R7.reuse ;  /* 0x00000004ff0b7819 */ /* 0x100fe40000011607 */
[----:B------:R-:W-:-:S05]  /*0390*/  SHF.R.U64 R6, R6, 0x4, R7 ;  /* 0x0000000406067819 */ /* 0x000fca0000001207 */
[----:B------:R4:W-:Y:S01]  /*03a0*/  STS [UR20+0xc], R6 ;  /* 0x00000c06ff007988 */ /* 0x0009e20008000814 */
[----:B-1----:R-:W-:Y:S02]  /*03b0*/  LOP3.LUT R5, R5, 0x7, RZ, 0xb8, !PT ;  /* 0x0000000705057812 */ /* 0x002fe400078eb8ff */
[----:B---3--:R-:W-:-:S03]  /*03c0*/  LOP3.LUT R4, R4, 0xf, R11, 0xb8, !PT ;  /* 0x0000000f04047812 */ /* 0x008fc600078eb80b */
[----:B------:R4:W-:Y:S04]  /*03d0*/  STS [UR20+0x34], R5 ;  /* 0x00003405ff007988 */ /* 0x0009e80008000814 */
[----:B------:R4:W-:Y:S02]  /*03e0*/  STS [UR20+0x1c], R4 ;  /* 0x00001c04ff007988 */ /* 0x0009e40008000814 */
.L_x_5:
[----:B------:R-:W-:Y:S05]  /*03f0*/  BSYNC B0 ;  /* 0x0000000000007941 */ /* 0x000fea0003800000 */
.L_x_4:
[----:B------:R-:W-:Y:S04]  /*0400*/  BSSY B1, `(.L_x_6) ;  /* 0x000001a000017945 */ /* 0x000fe80003800000 */
[----:B------:R-:W-:Y:S04]  /*0410*/  BSSY B0, `(.L_x_7) ;  /* 0x0000015000007945 */ /* 0x000fe80003800000 */
[----:B------:R-:W-:Y:S05]  /*0420*/  @P2 BRA `(.L_x_8) ;  /* 0x0000000000202947 */ /* 0x000fea0003800000 */
[----:B-12-4-:R-:W1:Y:S02]  /*0430*/  LDS R4, [UR20+0x34] ;  /* 0x00003414ff047984 */ /* 0x016e640008000800 */
[----:B-1----:R-:W-:-:S05]  /*0440*/  LOP3.LUT R4, R4, 0x38, RZ, 0xb8, !PT ;  /* 0x0000003804047812 */ /* 0x002fca00078eb8ff */
[----:B------:R1:W-:Y:S01]  /*0450*/  STS [UR20+0x34], R4 ;  /* 0x00003404ff007988 */ /* 0x0003e20008000814 */
[----:B------:R-:W-:Y:S05]  /*0460*/  @P2 BRA `(.L_x_9) ;  /* 0x0000000000202947 */ /* 0x000fea0003800000 */
[----:B-1----:R-:W1:Y:S01]  /*0470*/  LDS R4, [UR20+0x8] ;  /* 0x00000814ff047984 */ /* 0x002e620008000800 */
[----:B------:R-:W-:-:S05]  /*0480*/  IMAD.MOV.U32 R5, RZ, RZ, 0x780 ;  /* 0x00000780ff057424 */ /* 0x000fca00078e00ff */
[----:B-1----:R-:W-:-:S05]  /*0490*/  LOP3.LUT R4, R4, 0x500, R5, 0xd8, !PT ;  /* 0x0000050004047812 */ /* 0x002fca00078ed805 */
[----:B------:R3:W-:Y:S02]  /*04a0*/  STS [UR20+0x8], R4 ;  /* 0x00000804ff007988 */ /* 0x0007e40008000814 */
.L_x_8:
[----:B------:R-:W-:Y:S05]  /*04b0*/  @P2 BRA `(.L_x_10) ;  /* 0x0000000000282947 */ /* 0x000fea0003800000 */
[----:B-1234-:R-:W1:Y:S02]  /*04c0*/  LDS R4, [UR20+0x8] ;  /* 0x00000814ff047984 */ /* 0x01ee640008000800 */
[----:B-1----:R-:W-:-:S05]  /*04d0*/  LOP3.LUT R4, R4, 0x1800, RZ, 0xb8, !PT ;  /* 0x0000180004047812 */ /* 0x002fca00078eb8ff */
[----:B------:R2:W-:Y:S02]  /*04e0*/  STS [UR20+0x8], R4 ;  /* 0x00000804ff007988 */ /* 0x0005e40008000814 */
.L_x_9:
[----:B------:R-:W-:Y:S05]  /*04f0*/  @P2 BREAK B0 ;  /* 0x0000000000002942 */ /* 0x000fea0003800000 */
[----:B------:R-:W-:Y:S05]  /*0500*/  @P2 BRA `(.L_x_11) ;  /* 0x0000000000242947 */ /* 0x000fea0003800000 */
[----:B------:R-:W3:Y:S01]  /*0510*/  LDS R5, [UR20+0x8] ;  /* 0x00000814ff057984 */ /* 0x000ee20008000800 */
[----:B-12---:R-:W-:-:S05]  /*0520*/  IMAD.MOV.U32 R4, RZ, RZ, 0x6000 ;  /* 0x00006000ff047424 */ /* 0x006fca00078e00ff */
[----:B---3--:R-:W-:-:S04]  /*0530*/  LOP3.LUT R4, R5, 0x6000, R4, 0xd8, !PT ;  /* 0x0000600005047812 */ /* 0x008fc800078ed804 */
[----:B------:R-:W-:-:S05]  /*0540*/  LOP3.LUT R4, R4, 0x400000, RZ, 0xb8, !PT ;  /* 0x0040000004047812 */ /* 0x000fca00078eb8ff */
[----:B------:R5:W-:Y:S02]  /*0550*/  STS [UR20+0x8], R4 ;  /* 0x00000804ff007988 */ /* 0x000be40008000814 */
.L_x_10:
[----:B------:R-:W-:Y:S05]  /*0560*/  BSYNC B0 ;  /* 0x0000000000007941 */ /* 0x000fea0003800000 */
.L_x_7:
[----:B-12345:R-:W1:Y:S02]  /*0570*/  @!P2 LDS R4, [UR20+0x8] ;  /* 0x00000814ff04a984 */ /* 0x03ee640008000800 */
[----:B-1----:R-:W-:-:S05]  /*0580*/  @!P2 LOP3.LUT R4, R4, 0x8000, RZ, 0xb8, !PT ;  /* 0x000080000404a812 */ /* 0x002fca00078eb8ff */
[----:B------:R3:W-:Y:S02]  /*0590*/  @!P2 STS [UR20+0x8], R4 ;  /* 0x00000804ff00a988 */ /* 0x0007e40008000814 */
.L_x_11:
[----:B------:R-:W-:Y:S05]  /*05a0*/  BSYNC B1 ;  /* 0x0000000000017941 */ /* 0x000fea0003800000 */
.L_x_6:
[----:B------:R-:W-:Y:S05]  /*05b0*/  WARPSYNC.ALL ;  /* 0x0000000000007948 */ /* 0x000fea0003800000 */
[----:B------:R-:W-:Y:S05]  /*05c0*/  @P0 BRA `(.L_x_12) ;  /* 0x0000000000280947 */ /* 0x000fea0003800000 */
[----:B-123--:R-:W1:Y:S01]  /*05d0*/  S2R R4, SR_LANEID ;  /* 0x0000000000047919 */ /* 0x00ee620000000000 */
[----:B------:R-:W-:Y:S05]  /*05e0*/  WARPSYNC.ALL ;  /* 0x0000000000007948 */ /* 0x000fea0003800000 */
[----:B-1----:R-:W-:-:S05]  /*05f0*/  IMAD.SHL.U32 R6, R4, 0x4, RZ ;  /* 0x0000000404067824 */ /* 0x002fca00078e00ff */
[----:B------:R-:W1:Y:S01]  /*0600*/  LDS R7, [R6+UR20] ;  /* 0x0000001406077984 */ /* 0x000e620008000800 */
[----:B------:R-:W-:-:S05]  /*0610*/  IADD3 R4, P1, R6, UR28, RZ ;  /* 0x0000001c06047c10 */ /* 0x000fca000ff3e0ff */
[----:B------:R-:W-:-:S05]  /*0620*/  IMAD.X R5, RZ, RZ, UR29, P1 ;  /* 0x0000001dff057e24 */ /* 0x000fca00088e06ff */
[----:B-1----:R4:W5:Y:S01]  /*0630*/  ATOMG.E.EXCH.STRONG.GPU PT, RZ, [R4], R7 ;  /* 0x0000000704ff73a8 */ /* 0x00296200041ee100 */
[----:B------:R-:W-:-:S04]  /*0640*/  DEPBAR {5,4,3,2,1,0} ;  /* 0x0000003f0000791a */ /* 0x000fc80000000000 */
[----:B------:R4:W-:Y:S01]  /*0650*/  UTMACCTL.IV [UR28] ;  /* 0x000000001c0079b9 */ /* 0x0009e20008000000 */
[----:B------:R-:W-:Y:S01]  /*0660*/  NOP ;  /* 0x0000000000007918 */ /* 0x000fe20000000000 */
.L_x_12:
[----:B------:R-:W-:Y:S05]  /*0670*/  @P0 BRA `(.L_x_13) ;  /* 0x00000000000c0947 */ /* 0x000fea0003800000 */
[----:B------:R0:W-:Y:S01]  /*0680*/  UTMACMDFLUSH ;  /* 0x00000000000079b7 */ /* 0x0001e20000000000 */
[----:B------:R-:W-:Y:S05]  /*0690*/  @P0 BRA `(.L_x_13) ;  /* 0x0000000000040947 */ /* 0x000fea0003800000 */
[----:B------:R-:W-:-:S04]  /*06a0*/  DEPBAR.LE SB0, 0x0 ;  /* 0x000080000000791a */ /* 0x000fc80000000000 */
.L_x_13:
[----:B------:R-:W-:Y:S05]  /*06b0*/  WARPSYNC.ALL ;  /* 0x0000000000007948 */ /* 0x000fea0003800000 */
[----:B-----5:R-:W-:Y:S06]  /*06c0*/  BAR.SYNC.DEFER_BLOCKING 0x0 ;  /* 0x0000000000007b1d */ /* 0x020fec0000010000 */
[----:B------:R-:W-:Y:S02]  /*06d0*/  BSSY B1, `(.L_x_14) ;  /* 0x000000b000017945 */ /* 0x000fe40003800000 */
[----:B------:R-:W-:Y:S06]  /*06e0*/  BAR.SYNC.DEFER_BLOCKING 0x0 ;  /* 0x0000000000007b1d */ /* 0x000fec0000010000 */
[----:B------:R5:W-:Y:S01]  /*06f0*/  @!P0 STS [R12], RZ ;  /* 0x000000ff0c008388 */ /* 0x000be20000000800 */
[----:B------:R-:W-:Y:S01]  /*0700*/  NOP ;  /* 0x0000000000007918 */ /* 0x000fe20000000000 */
[----:B------:R-:W-:Y:S05]  /*0710*/  @P2 BRA `(.L_x_15) ;  /* 0x0000000000182947 */ /* 0x000fea0003800000 */
[----:B-1234-:R-:W1:Y:S01]  /*0720*/  LDS R4, [UR20+0x8] ;  /* 0x00000814ff047984 */ /* 0x01ee620008000800 */
[----:B------:R-:W2:Y:S01]  /*0730*/  LDC.64 R6, c[0x0][0x218] ;  /* 0x00008600ff067b82 */ /* 0x000ea20000000a00 */
[----:B------:R-:W-:Y:S02]  /*0740*/  IMAD.MOV.U32 R5, RZ, RZ, 0x70 ;  /* 0x00000070ff057424 */ /* 0x000fe400078e00ff */
[----:B--2---:R2:W-:Y:S03]  /*0750*/  STS.64 [UR20], R6 ;  /* 0x00000006ff007988 */ /* 0x0045e60008000a14 */
[----:B-1----:R-:W-:-:S05]  /*0760*/  LOP3.LUT R4, R4, 0x10, R5, 0xd8, !PT ;  /* 0x0000001004047812 */ /* 0x002fca00078ed805 */
[----:B------:R2:W-:Y:S02]  /*0770*/  STS [UR20+0x8], R4 ;  /* 0x00000804ff007988 */ /* 0x0005e40008000814 */
.L_x_15:
[----:B----4-:R-:W-:Y:S05]  /*0780*/  BSYNC B1 ;  /* 0x0000000000017941 */ /* 0x010fea0003800000 */
.L_x_14:
[----:B------:R-:W-:Y:S04]  /*0790*/  BSSY B2, `(.L_x_16) ;  /* 0x000000f000027945 */ /* 0x000fe80003800000 */
[----:B------:R-:W-:Y:S04]  /*07a0*/  BSSY B1, `(.L_x_17) ;  /* 0x000000c000017945 */ /* 0x000fe80003800000 */
[----:B------:R-:W-:Y:S05]  /*07b0*/  @P2 BRA `(.L_x_18) ;  /* 0x0000000000282947 */ /* 0x000fea0003800000 */
[----:B-123--:R-:W1:Y:S01]  /*07c0*/  LDS R4, [UR20+0x34] ;  /* 0x00003414ff047984 */ /* 0x00ee620008000800 */
[----:B------:R-:W-:Y:S01]  /*07d0*/  IMAD.MOV.U32 R5, RZ, RZ, 0x3f000000 ;  /* 0x3f000000ff057424 */ /* 0x000fe200078e00ff */
[----:B------:R-:W-:Y:S05]  /*07e0*/  @P2 BREAK B1 ;  /* 0x0000000000012942 */ /* 0x000fea0003800000 */
[----:B-1----:R-:W-:-:S05]  /*07f0*/  LOP3.LUT R4, R4, 0xff000000, R5, 0xb8, !PT ;  /* 0xff00000004047812 */ /* 0x002fca00078eb805 */
[----:B------:R1:W-:Y:S01]  /*0800*/  STS [UR20+0x34], R4 ;  /* 0x00003404ff007988 */ /* 0x0003e20008000814 */
[----:B------:R-:W-:Y:S05]  /*0810*/  @P2 BRA `(.L_x_19) ;  /* 0x0000000000182947 */ /* 0x000fea0003800000 */
[----:B------:R-:W2:Y:S01]  /*0820*/  LDS R5, [UR20+0x38] ;  /* 0x00003814ff057984 */ /* 0x000ea20008000800 */
[----:B-1----:R-:W-:-:S05]  /*0830*/  IMAD.MOV.U32 R4, RZ, RZ, 0x3f ;  /* 0x0000003fff047424 */ /* 0x002fca00078e00ff */
[----:B--2---:R-:W-:-:S05]  /*0840*/  LOP3.LUT R4, R5, 0xff, R4, 0xb8, !PT ;  /* 0x000000ff05047812 */ /* 0x004fca00078eb804 */
[----:B------:R4:W-:Y:S02]  /*0850*/  STS [UR20+0x38], R4 ;  /* 0x00003804ff007988 */ /* 0x0009e40008000814 */
.L_x_18:
[----:B------:R-:W-:Y:S05]  /*0860*/  BSYNC B1 ;  /* 0x0000000000017941 */ /* 0x000fea0003800000 */
.L_x_17:
[----:B------:R1:W-:Y:S02]  /*0870*/  @!P2 STS [UR20+0x20], R8 ;  /* 0x00002008ff00a988 */ /* 0x0003e40008000814 */
.L_x_19:
[----:B------:R-:W-:Y:S05]  /*0880*/  BSYNC B2 ;  /* 0x0000000000027941 */ /* 0x000fea0003800000 */
.L_x_16:
[----:B------:R-:W-:Y:S05]  /*0890*/  WARPSYNC.ALL ;  /* 0x0000000000007948 */ /* 0x000fea0003800000 */
[----:B--2---:R-:W2:Y:S01]  /*08a0*/  LDC R6, c[0x0][0x22c] ;  /* 0x00008b00ff067b82 */ /* 0x004ea20000000800 */
[----:B------:R-:W-:Y:S01]  /*08b0*/  BSSY B2, `(.L_x_20) ;  /* 0x0000010000027945 */ /* 0x000fe20003800000 */
[----:B--2---:R-:W-:-:S05]  /*08c0*/  VIADD R6, R6, 0xffffffff ;  /* 0xffffffff06067836 */ /* 0x004fca0000000000 */
[----:B------:R2:W-:Y:S01]  /*08d0*/  @!P2 STS [UR20+0x24], R6 ;  /* 0x00002406ff00a988 */ /* 0x0005e20008000814 */
[----:B------:R-:W-:Y:S05]  /*08e0*/  @P2 BRA `(.L_x_21) ;  /* 0x0000000000302947 */ /* 0x000fea0003800000 */
[----:B------:R-:W2:Y:S01]  /*08f0*/  LDS R5, [UR20+0x34] ;  /* 0x00003414ff057984 */ /* 0x000ea20008000800 */
[----:B------:R-:W2:Y:S03]  /*0900*/  LDC.64 R10, c[0x0][0x240] ;  /* 0x00009000ff0a7b82 */ /* 0x000ea60000000a00 */
[----:B-1-34-:R-:W1:Y:S01]  /*0910*/  LDS R4, [UR20+0x1c] ;  /* 0x00001c14ff047984 */ /* 0x01ae620008000800 */
[C---:B--2---:R-:W-:Y:S01]  /*0920*/  SHF.L.U64.HI R8, R10.reuse, 0x1, R11 ;  /* 0x000000010a087819 */ /* 0x044fe2000001020b */
[----:B------:R-:W-:-:S03]  /*0930*/  IMAD.SHL.U32 R7, R10, 0x2, RZ ;  /* 0x000000020a077824 */ /* 0x000fc600078e00ff */
[--C-:B------:R-:W-:Y:S02]  /*0940*/  SHF.R.U32.HI R11, RZ, 0x4, R8.reuse ;  /* 0x00000004ff0b7819 */ /* 0x100fe40000011608 */
[----:B------:R-:W-:-:S05]  /*0950*/  SHF.R.U64 R7, R7, 0x4, R8 ;  /* 0x0000000407077819 */ /* 0x000fca0000001208 */
[----:B------:R2:W-:Y:S01]  /*0960*/  STS [UR20+0xc], R7 ;  /* 0x00000c07ff007988 */ /* 0x0005e20008000814 */
[----:B------:R-:W-:Y:S02]  /*0970*/  LOP3.LUT R5, R5, 0x7, RZ, 0xb8, !PT ;  /* 0x0000000705057812 */ /* 0x000fe400078eb8ff */
[----:B-1----:R-:W-:-:S03]  /*0980*/  LOP3.LUT R4, R4, 0xf, R11, 0xb8, !PT ;  /* 0x0000000f04047812 */ /* 0x002fc600078eb80b */
[----:B------:R2:W-:Y:S04]  /*0990*/  STS [UR20+0x34], R5 ;  /* 0x00003405ff007988 */ /* 0x0005e80008000814 */
[----:B------:R2:W-:Y:S02]  /*09a0*/  STS [UR20+0x1c], R4 ;  /* 0x00001c04ff007988 */ /* 0x0005e40008000814 */
.L_x_21:
[----:B------:R-:W-:Y:S05]  /*09b0*/  BSYNC B2 ;  /* 0x0000000000027941 */ /* 0x000fea0003800000 */
.L_x_20:
[----:B------:R-:W-:Y:S04]  /*09c0*/  BSSY B3, `(.L_x_22) ;  /* 0x000001a000037945 */ /* 0x000fe80003800000 */
[----:B------:R-:W-:Y:S04]  /*09d0*/  BSSY B2, `(.L_x_23) ;  /* 0x0000015000027945 */ /* 0x000fe80003800000 */
[----:B------:R-:W-:Y:S05]  /*09e0*/  @P2 BRA `(.L_x_24) ;  /* 0x0000000000202947 */ /* 0x000fea0003800000 */
[----:B-1234-:R-:W1:Y:S02]  /*09f0*/  LDS R4, [UR20+0x34] ;  /* 0x00003414ff047984 */ /* 0x01ee640008000800 */
[----:B-1----:R-:W-:-:S05]  /*0a00*/  LOP3.LUT R4, R4, 0x38, RZ, 0xb8, !PT ;  /* 0x0000003804047812 */ /* 0x002fca00078eb8ff */
[----:B------:R1:W-:Y:S01]  /*0a10*/  STS [UR20+0x34], R4 ;  /* 0x00003404ff007988 */ /* 0x0003e20008000814 */
[----:B------:R-:W-:Y:S05]  /*0a20*/  @P2 BRA `(.L_x_25) ;  /* 0x0000000000202947 */ /* 0x000fea0003800000 */
[----:B-1----:R-:W1:Y:S01]  /*0a30*/  LDS R4, [UR20+0x8] ;  /* 0x00000814ff047984 */ /* 0x002e620008000800 */
[----:B------:R-:W-:-:S05]  /*0a40*/  IMAD.MOV.U32 R5, RZ, RZ, 0x780 ;  /* 0x00000780ff057424 */ /* 0x000fca00078e00ff */
[----:B-1----:R-:W-:-:S05]  /*0a50*/  LOP3.LUT R4, R4, 0x500, R5, 0xd8, !PT ;  /* 0x0000050004047812 */ /* 0x002fca00078ed805 */
[----:B------:R1:W-:Y:S02]  /*0a60*/  STS [UR20+0x8], R4 ;  /* 0x00000804ff007988 */ /* 0x0003e40008000814 */
.L_x_24:
[----:B------:R-:W-:Y:S05]  /*0a70*/  @P2 BRA `(.L_x_26) ;  /* 0x0000000000282947 */ /* 0x000fea0003800000 */
[----:B-1234-:R-:W1:Y:S02]  /*0a80*/  LDS R4, [UR20+0x8] ;  /* 0x00000814ff047984 */ /* 0x01ee640008000800 */
[----:B-1----:R-:W-:-:S05]  /*0a90*/  LOP3.LUT R4, R4, 0x1800, RZ, 0xb8, !PT ;  /* 0x0000180004047812 */ /* 0x002fca00078eb8ff */
[----:B------:R2:W-:Y:S02]  /*0aa0*/  STS [UR20+0x8], R4 ;  /* 0x00000804ff007988 */ /* 0x0005e40008000814 */
.L_x_25:
[----:B------:R-:W-:Y:S05]  /*0ab0*/  @P2 BREAK B2 ;  /* 0x0000000000022942 */ /* 0x000fea0003800000 */
[----:B------:R-:W-:Y:S05]  /*0ac0*/  @P2 BRA `(.L_x_27) ;  /* 0x0000000000242947 */ /* 0x000fea0003800000 */
[----:B-12---:R-:W1:Y:S01]  /*0ad0*/  LDS R4, [UR20+0x8] ;  /* 0x00000814ff047984 */ /* 0x006e620008000800 */
[----:B------:R-:W-:-:S05]  /*0ae0*/  IMAD.MOV.U32 R5, RZ, RZ, 0x6000 ;  /* 0x00006000ff057424 */ /* 0x000fca00078e00ff */
[----:B-1----:R-:W-:-:S04]  /*0af0*/  LOP3.LUT R4, R4, 0x6000, R5, 0xd8, !PT ;  /* 0x0000600004047812 */ /* 0x002fc800078ed805 */
[----:B------:R-:W-:-:S05]  /*0b00*/  LOP3.LUT R4, R4, 0x400000, RZ, 0xb8, !PT ;  /* 0x0040000004047812 */ /* 0x000fca00078eb8ff */
[----:B------:R1:W-:Y:S02]  /*0b10*/  STS [UR20+0x8], R4 ;  /* 0x00000804ff007988 */ /* 0x0003e40008000814 */
.L_x_26:
[----:B------:R-:W-:Y:S05]  /*0b20*/  BSYNC B2 ;  /* 0x0000000000027941 */ /* 0x000fea0003800000 */
.L_x_23:
[----:B-1234-:R-:W1:Y:S02]  /*0b30*/  @!P2 LDS R4, [UR20+0x8] ;  /* 0x00000814ff04a984 */ /* 0x01ee640008000800 */
[----:B-1----:R-:W-:-:S05]  /*0b40*/  @!P2 LOP3.LUT R4, R4, 0x8000, RZ, 0xb8, !PT ;  /* 0x000080000404a812 */ /* 0x002fca00078eb8ff */
[----:B------:R3:W-:Y:S02]  /*0b50*/  @!P2 STS [UR20+0x8], R4 ;  /* 0x00000804ff00a988 */ /* 0x0007e40008000814 */
.L_x_27:
[----:B------:R-:W-:Y:S05]  /*0b60*/  BSYNC B3 ;  /* 0x0000000000037941 */ /* 0x000fea0003800000 */
.L_x_22:
[----:B------:R-:W-:Y:S05]  /*0b70*/  WARPSYNC.ALL ;  /* 0x0000000000007948 */ /* 0x000fea0003800000 */
[----:B------:R-:W-:-:S04]  /*0b80*/  UIADD3 UR31, UR5, 0x80, URZ ;  /* 0x00000080051f7890 */ /* 0x000fc8000fffe03f */
[----:B------:R-:W-:-:S04]  /*0b90*/  UIADD3 UR30, UP0, UR31, UR32, URZ ;  /* 0x000000201f1e7290 */ /* 0x000fc8000ff1e03f */
[----:B------:R-:W-:Y:S01]  /*0ba0*/  ULEA.HI.X.SX32 UR31, UR31, UR33, 0x1, UP0 ;  /* 0x000000211f1f7291 */ /* 0x000fe200080f0e3f */
[----:B------:R-:W-:Y:S11]  /*0bb0*/  @P0 BRA `(.L_x_28) ;  /* 0x0000000000280947 */ /* 0x000ff60003800000 */
[----:B-123--:R-:W1:Y:S01]  /*0bc0*/  S2R R4, SR_LANEID ;  /* 0x0000000000047919 */ /* 0x00ee620000000000 */
[----:B------:R-:W-:Y:S05]  /*0bd0*/  WARPSYNC.ALL ;  /* 0x0000000000007948 */ /* 0x000fea0003800000 */
[----:B-1----:R-:W-:-:S05]  /*0be0*/  IMAD.SHL.U32 R8, R4, 0x4, RZ ;  /* 0x0000000404087824 */ /* 0x002fca00078e00ff */
[----:B------:R-:W1:Y:S01]  /*0bf0*/  LDS R7, [R8+UR20] ;  /* 0x0000001408077984 */ /* 0x000e620008000800 */
[----:B------:R-:W-:-:S05]  /*0c00*/  IADD3 R4, P1, R8, UR30, RZ ;  /* 0x0000001e08047c10 */ /* 0x000fca000ff3e0ff */
[----:B------:R-:W-:-:S05]  /*0c10*/  IMAD.X R5, RZ, RZ, UR31, P1 ;  /* 0x0000001fff057e24 */ /* 0x000fca00088e06ff */
[----:B-1----:R4:W2:Y:S01]  /*0c20*/  ATOMG.E.EXCH.STRONG.GPU PT, RZ, [R4], R7 ;  /* 0x0000000704ff73a8 */ /* 0x0028a200041ee100 */
[----:B------:R-:W-:-:S04]  /*0c30*/  DEPBAR {5,4,3,2,1,0} ;  /* 0x0000003f0000791a */ /* 0x000fc80000000000 */
[----:B------:R4:W-:Y:S01]  /*0c40*/  UTMACCTL.IV [UR30] ;  /* 0x000000001e0079b9 */ /* 0x0009e20008000000 */
[----:B------:R-:W-:Y:S01]  /*0c50*/  NOP ;  /* 0x0000000000007918 */ /* 0x000fe20000000000 */
.L_x_28:
[----:B------:R-:W-:Y:S05]  /*0c60*/  @P0 BRA `(.L_x_29) ;  /* 0x00000000000c0947 */ /* 0x000fea0003800000 */
[----:B------:R0:W-:Y:S01]  /*0c70*/  UTMACMDFLUSH ;  /* 0x00000000000079b7 */ /* 0x0001e20000000000 */
[----:B------:R-:W-:Y:S05]  /*0c80*/  @P0 BRA `(.L_x_29) ;  /* 0x0000000000040947 */ /* 0x000fea0003800000 */
[----:B------:R-:W-:-:S04]  /*0c90*/  DEPBAR.LE SB0, 0x0 ;  /* 0x000080000000791a */ /* 0x000fc80000000000 */
.L_x_29:
[----:B------:R-:W-:Y:S05]  /*0ca0*/  WARPSYNC.ALL ;  /* 0x0000000000007948 */ /* 0x000fea0003800000 */
[----:B--2---:R-:W-:Y:S06]  /*0cb0*/  BAR.SYNC.DEFER_BLOCKING 0x0 ;  /* 0x0000000000007b1d */ /* 0x004fec0000010000 */
[----:B------:R-:W-:Y:S02]  /*0cc0*/  BSSY B3, `(.L_x_30) ;  /* 0x000000b000037945 */ /* 0x000fe40003800000 */
[----:B------:R-:W-:Y:S06]  /*0cd0*/  BAR.SYNC.DEFER_BLOCKING 0x0 ;  /* 0x0000000000007b1d */ /* 0x000fec0000010000 */
[----:B------:R2:W-:Y:S01]  /*0ce0*/  @!P0 STS [R12], RZ ;  /* 0x000000ff0c008388 */ /* 0x0005e20000000800 */
[----:B------:R-:W-:Y:S01]  /*0cf0*/  NOP ;  /* 0x0000000000007918 */ /* 0x000fe20000000000 */
[----:B------:R-:W-:Y:S05]  /*0d00*/  @P2 BRA `(.L_x_31) ;  /* 0x0000000000182947 */ /* 0x000fea0003800000 */
[----:B-1-34-:R-:W1:Y:S01]  /*0d10*/  LDS R4, [UR20+0x8] ;  /* 0x00000814ff047984 */ /* 0x01ae620008000800 */
[----:B------:R-:W3:Y:S01]  /*0d20*/  LDC.64 R10, c[0x0][0x220] ;  /* 0x00008800ff0a7b82 */ /* 0x000ee20000000a00 */
[----:B------:R-:W-:Y:S02]  /*0d30*/  IMAD.MOV.U32 R5, RZ, RZ, 0x70 ;  /* 0x00000070ff057424 */ /* 0x000fe400078e00ff */
[----:B---3--:R3:W-:Y:S03]  /*0d40*/  STS.64 [UR20], R10 ;  /* 0x0000000aff007988 */ /* 0x0087e60008000a14 */
[----:B-1----:R-:W-:-:S05]  /*0d50*/  LOP3.LUT R4, R4, 0x10, R5, 0xd8, !PT ;  /* 0x0000001004047812 */ /* 0x002fca00078ed805 */
[----:B------:R3:W-:Y:S02]  /*0d60*/  STS [UR20+0x8], R4 ;  /* 0x00000804ff007988 */ /* 0x0007e40008000814 */
.L_x_31:
[----:B----4-:R-:W-:Y:S05]  /*0d70*/  BSYNC B3 ;  /* 0x0000000000037941 */ /* 0x010fea0003800000 */
.L_x_30:
[----:B------:R-:W-:Y:S04]  /*0d80*/  BSSY B4, `(.L_x_32) ;  /* 0x0000011000047945 */ /* 0x000fe80003800000 */
[----:B------:R-:W-:Y:S04]  /*0d90*/  BSSY B3, `(.L_x_33) ;  /* 0x000000e000037945 */ /* 0x000fe80003800000 */
[----:B------:R-:W-:Y:S05]  /*0da0*/  @P2 BRA `(.L_x_34) ;  /* 0x0000000000242947 */ /* 0x000fea0003800000 */
[----:B-1-3--:R-:W1:Y:S01]  /*0db0*/  LDS R4, [UR20+0x34] ;  /* 0x00003414ff047984 */ /* 0x00ae620008000800 */
[----:B------:R-:W-:-:S05]  /*0dc0*/  IMAD.MOV.U32 R5, RZ, RZ, 0x3f000000 ;  /* 0x3f000000ff057424 */ /* 0x000fca00078e00ff */
[----:B-1----:R-:W-:-:S05]  /*0dd0*/  LOP3.LUT R4, R4, 0xff000000, R5, 0xb8, !PT ;  /* 0xff00000004047812 */ /* 0x002fca00078eb805 */
[----:B------:R1:W-:Y:S01]  /*0de0*/  STS [UR20+0x34], R4 ;  /* 0x00003404ff007988 */ /* 0x0003e20008000814 */
[----:B------:R-:W-:Y:S05]  /*0df0*/  @P2 BRA `(.L_x_35) ;  /* 0x00000000001c2947 */ /* 0x000fea0003800000 */
[----:B-1----:R-:W1:Y:S01]  /*0e00*/  LDS R4, [UR20+0x38] ;  /* 0x00003814ff047984 */ /* 0x002e620008000800 */
[----:B------:R-:W-:-:S05]  /*0e10*/  IMAD.MOV.U32 R5, RZ, RZ, 0x7f ;  /* 0x0000007fff057424 */ /* 0x000fca00078e00ff */
[----:B-1----:R-:W-:-:S05]  /*0e20*/  LOP3.LUT R4, R4, 0xff, R5, 0xb8, !PT ;  /* 0x000000ff04047812 */ /* 0x002fca00078eb805 */
[----:B------:R4:W-:Y:S02]  /*0e30*/  STS [UR20+0x38], R4 ;  /* 0x00003804ff007988 */ /* 0x0009e40008000814 */
.L_x_34:
[----:B------:R-:W-:Y:S05]  /*0e40*/  @P2 BREAK B3 ;  /* 0x0000000000032942 */ /* 0x000fea0003800000 */
[----:B------:R-:W-:Y:S05]  /*0e50*/  @P2 BRA `(.L_x_36) ;  /* 0x00000000000c2947 */ /* 0x000fea0003800000 */
[----:B------:R1:W-:Y:S02]  /*0e60*/  STS [UR20+0x20], R6 ;  /* 0x00002006ff007988 */ /* 0x0003e40008000814 */
.L_x_35:
[----:B------:R-:W-:Y:S05]  /*0e70*/  BSYNC B3 ;  /* 0x0000000000037941 */ /* 0x000fea0003800000 */
.L_x_33:
[----:B------:R1:W-:Y:S02]  /*0e80*/  @!P2 STS [UR20+0x24], R3 ;  /* 0x00002403ff00a988 */ /* 0x0003e40008000814 */
.L_x_36:
[----:B------:R-:W-:Y:S05]  /*0e90*/  BSYNC B4 ;  /* 0x0000000000047941 */ /* 0x000fea0003800000 */
.L_x_32:
[----:B------:R-:W-:Y:S05]  /*0ea0*/  WARPSYNC.ALL ;  /* 0x0000000000007948 */ /* 0x000fea0003800000 */
[----:B------:R-:W-:Y:S04]  /*0eb0*/  BSSY B4, `(.L_x_37) ;  /* 0x000000e000047945 */ /* 0x000fe80003800000 */
[----:B------:R-:W-:Y:S05]  /*0ec0*/  @P2 BRA `(.L_x_38) ;  /* 0x0000000000302947 */ /* 0x000fea0003800000 */
[----:B-1-34-:R-:W1:Y:S01]  /*0ed0*/  LDS R4, [UR20+0x34] ;  /* 0x00003414ff047984 */ /* 0x01ae620008000800 */
[----:B------:R-:W3:Y:S03]  /*0ee0*/  LDC.64 R10, c[0x0][0x248] ;  /* 0x00009200ff0a7b82 */ /* 0x000ee60000000a00 */
[----:B------:R-:W4:Y:S01]  /*0ef0*/  LDS R3, [UR20+0x1c] ;  /* 0x00001c14ff037984 */ /* 0x000f220008000800 */
[C---:B---3--:R-:W-:Y:S01]  /*0f00*/  SHF.L.U64.HI R6, R10.reuse, 0x1, R11 ;  /* 0x000000010a067819 */ /* 0x048fe2000001020b */
[----:B------:R-:W-:-:S03]  /*0f10*/  IMAD.SHL.U32 R5, R10, 0x2, RZ ;  /* 0x000000020a057824 */ /* 0x000fc600078e00ff */
[--C-:B------:R-:W-:Y:S02]  /*0f20*/  SHF.R.U32.HI R8, RZ, 0x4, R6.reuse ;  /* 0x00000004ff087819 */ /* 0x100fe40000011606 */
[----:B------:R-:W-:-:S05]  /*0f30*/  SHF.R.U64 R5, R5, 0x4, R6 ;  /* 0x0000000405057819 */ /* 0x000fca0000001206 */
[----:B------:R3:W-:Y:S01]  /*0f40*/  STS [UR20+0xc], R5 ;  /* 0x00000c05ff007988 */ /* 0x0007e20008000814 */
[----:B-1----:R-:W-:Y:S02]  /*0f50*/  LOP3.LUT R4, R4, 0x7, RZ, 0xb8, !PT ;  /* 0x0000000704047812 */ /* 0x002fe400078eb8ff */
[----:B----4-:R-:W-:-:S03]  /*0f60*/  LOP3.LUT R3, R3, 0xf, R8, 0xb8, !PT ;  /* 0x0000000f03037812 */ /* 0x010fc600078eb808 */
[----:B------:R3:W-:Y:S04]  /*0f70*/  STS [UR20+0x34], R4 ;  /* 0x00003404ff007988 */ /* 0x0007e80008000814 */
[----:B------:R3:W-:Y:S02]  /*0f80*/  STS [UR20+0x1c], R3 ;  /* 0x00001c03ff007988 */ /* 0x0007e40008000814 */
.L_x_38:
[----:B------:R-:W-:Y:S05]  /*0f90*/  BSYNC B4 ;  /* 0x0000000000047941 */ /* 0x000fea0003800000 */
.L_x_37:
[----:B------:R-:W-:Y:S04]  /*0fa0*/  BSSY B4, `(.L_x_39) ;  /* 0x000001a000047945 */ /* 0x000fe80003800000 */
[----:B------:R-:W-:Y:S04]  /*0fb0*/  BSSY B5, `(.L_x_40) ;  /* 0x0000015000057945 */ /* 0x000fe80003800000 */
[----:B------:R-:W-:Y:S05]  /*0fc0*/  @P2 BRA `(.L_x_41) ;  /* 0x0000000000202947 */ /* 0x000fea0003800000 */
[----:B-1-3--:R-:W1:Y:S02]  /*0fd0*/  LDS R3, [UR20+0x34] ;  /* 0x00003414ff037984 */ /* 0x00ae640008000800 */
[----:B-1----:R-:W-:-:S05]  /*0fe0*/  LOP3.LUT R3, R3, 0x38, RZ, 0xb8, !PT ;  /* 0x0000003803037812 */ /* 0x002fca00078eb8ff */
[----:B------:R1:W-:Y:S01]  /*0ff0*/  STS [UR20+0x34], R3 ;  /* 0x00003403ff007988 */ /* 0x0003e20008000814 */
[----:B------:R-:W-:Y:S05]  /*1000*/  @P2 BRA `(.L_x_42) ;  /* 0x0000000000202947 */ /* 0x000fea0003800000 */
[----:B-1----:R-:W1:Y:S01]  /*1010*/  LDS R3, [UR20+0x8] ;  /* 0x00000814ff037984 */ /* 0x002e620008000800 */
[----:B----4-:R-:W-:-:S05]  /*1020*/  IMAD.MOV.U32 R4, RZ, RZ, 0x780 ;  /* 0x00000780ff047424 */ /* 0x010fca00078e00ff */
[----:B-1----:R-:W-:-:S05]  /*1030*/  LOP3.LUT R3, R3, 0x500, R4, 0xd8, !PT ;  /* 0x0000050003037812 */ /* 0x002fca00078ed804 */
[----:B------:R1:W-:Y:S02]  /*1040*/  STS [UR20+0x8], R3 ;  /* 0x00000803ff007988 */ /* 0x0003e40008000814 */
.L_x_41:
[----:B------:R-:W-:Y:S05]  /*1050*/  @P2 BRA `(.L_x_43) ;  /* 0x0000000000282947 */ /* 0x000fea0003800000 */
[----:B-1-3--:R-:W1:Y:S02]  /*1060*/  LDS R3, [UR20+0x8] ;  /* 0x00000814ff037984 */ /* 0x00ae640008000800 */
[----:B-1----:R-:W-:-:S05]  /*1070*/  LOP3.LUT R3, R3, 0x1800, RZ, 0xb8, !PT ;  /* 0x0000180003037812 */ /* 0x002fca00078eb8ff */
[----:B------:R3:W-:Y:S02]  /*1080*/  STS [UR20+0x8], R3 ;  /* 0x00000803ff007988 */ /* 0x0007e40008000814 */
.L_x_42:
[----:B------:R-:W-:Y:S05]  /*1090*/  @P2 BREAK B5 ;  /* 0x0000000000052942 */ /* 0x000fea0003800000 */
[----:B------:R-:W-:Y:S05]  /*10a0*/  @P2 BRA `(.L_x_44) ;  /* 0x0000000000242947 */ /* 0x000fea0003800000 */
[----:B-1-3--:R-:W1:Y:S01]  /*10b0*/  LDS R3, [UR20+0x8] ;  /* 0x00000814ff037984 */ /* 0x00ae620008000800 */
[----:B----4-:R-:W-:-:S05]  /*10c0*/  IMAD.MOV.U32 R4, RZ, RZ, 0x6000 ;  /* 0x00006000ff047424 */ /* 0x010fca00078e00ff */
[----:B-1----:R-:W-:-:S04]  /*10d0*/  LOP3.LUT R3, R3, 0x6000, R4, 0xd8, !PT ;  /* 0x0000600003037812 */ /* 0x002fc800078ed804 */
[----:B------:R-:W-:-:S05]  /*10e0*/  LOP3.LUT R3, R3, 0x400000, RZ, 0xb8, !PT ;  /* 0x0040000003037812 */ /* 0x000fca00078eb8ff */
[----:B------:R1:W-:Y:S02]  /*10f0*/  STS [UR20+0x8], R3 ;  /* 0x00000803ff007988 */ /* 0x0003e40008000814 */
.L_x_43:
[----:B------:R-:W-:Y:S05]  /*1100*/  BSYNC B5 ;  /* 0x0000000000057941 */ /* 0x000fea0003800000 */
.L_x_40:
[----:B-1-3--:R-:W1:Y:S02]  /*1110*/  @!P2 LDS R3, [UR20+0x8] ;  /* 0x00000814ff03a984 */ /* 0x00ae640008000800 */
[----:B-1----:R-:W-:-:S05]  /*1120*/  @!P2 LOP3.LUT R3, R3, 0x8000, RZ, 0xb8, !PT ;  /* 0x000080000303a812 */ /* 0x002fca00078eb8ff */
[----:B------:R1:W-:Y:S02]  /*1130*/  @!P2 STS [UR20+0x8], R3 ;  /* 0x00000803ff00a988 */ /* 0x0003e40008000814 */
.L_x_44:
[----:B------:R-:W-:Y:S05]  /*1140*/  BSYNC B4 ;  /* 0x0000000000047941 */ /* 0x000fea0003800000 */
.L_x_39:
[----:B------:R-:W-:Y:S05]  /*1150*/  WARPSYNC.ALL ;  /* 0x0000000000007948 */ /* 0x000fea0003800000 */
[----:B------:R-:W-:Y:S01]  /*1160*/  UIADD3 UR5, UR5, 0x100, URZ ;  /* 0x0000010005057890 */ /* 0x000fe2000fffe03f */
[----:B------:R-:W-:Y:S02]  /*1170*/  ISETP.GE.AND P1, PT, R9, 0x1, PT ;  /* 0x000000010900780c */ /* 0x000fe40003f26270 */
[----:B------:R-:W-:Y:S02]  /*1180*/  CS2R R56, SRZ ;  /* 0x0000000000387805 */ /* 0x000fe4000001ff00 */
[----:B------:R-:W-:Y:S01]  /*1190*/  CS2R R58, SRZ ;  /* 0x00000000003a7805 */ /* 0x000fe2000001ff00 */
[----:B------:R-:W-:Y:S01]  /*11a0*/  UIADD3 UR32, UP0, UR5, UR32, URZ ;  /* 0x0000002005207290 */ /* 0x000fe2000ff1e03f */
[----:B------:R-:W-:-:S02]  /*11b0*/  CS2R R60, SRZ ;  /* 0x00000000003c7805 */ /* 0x000fc4000001ff00 */
[----:B------:R-:W-:Y:S02]  /*11c0*/  CS2R R62, SRZ ;  /* 0x00000000003e7805 */ /* 0x000fe4000001ff00 */
[----:B------:R-:W-:Y:S01]  /*11d0*/  CS2R R64, SRZ ;  /* 0x0000000000407805 */ /* 0x000fe2000001ff00 */
[----:B------:R-:W-:Y:S01]  /*11e0*/  ULEA.HI.X.SX32 UR33, UR5, UR33, 0x1, UP0 ;  /* 0x0000002105217291 */ /* 0x000fe200080f0e3f */
[----:B------:R-:W-:Y:S02]  /*11f0*/  CS2R R66, SRZ ;  /* 0x0000000000427805 */ /* 0x000fe4000001ff00 */
[----:B------:R-:W-:Y:S02]  /*1200*/  CS2R R68, SRZ ;  /* 0x0000000000447805 */ /* 0x000fe4000001ff00 */
[----:B------:R-:W-:Y:S02]  /*1210*/  CS2R R70, SRZ ;  /* 0x0000000000467805 */ /* 0x000fe4000001ff00 */
[----:B------:R-:W-:-:S02]  /*1220*/  CS2R R72, SRZ ;  /* 0x0000000000487805 */ /* 0x000fc4000001ff00 */
[----:B------:R-:W-:Y:S02]  /*1230*/  CS2R R74, SRZ ;  /* 0x00000000004a7805 */ /* 0x000fe4000001ff00 */
[----:B------:R-:W-:Y:S02]  /*1240*/  CS2R R76, SRZ ;  /* 0x00000000004c7805 */ /* 0x000fe4000001ff00 */
        /* <DEDUP_REMOVED lines=9> */
[----:B------:R-:W-:Y:S01]  /*12e0*/  CS2R R32, SRZ ;  /* 0x0000000000207805 */ /* 0x000fe2000001ff00 */
[----:B------:R-:W-:Y:S01]  /*12f0*/  IMAD.MOV.U32 R34, RZ, RZ, RZ ;  /* 0x000000ffff227224 */ /* 0x000fe200078e00ff */
[----:B------:R-:W-:Y:S06]  /*1300*/  @P0 BRA `(.L_x_45) ;  /* 0x0000000000280947 */ /* 0x000fec0003800000 */
[----:B-1-3--:R-:W1:Y:S01]  /*1310*/  S2R R3, SR_LANEID ;  /* 0x0000000000037919 */ /* 0x00ae620000000000 */
[----:B------:R-:W-:Y:S05]  /*1320*/  WARPSYNC.ALL ;  /* 0x0000000000007948 */ /* 0x000fea0003800000 */
[----:B-1----:R-:W-:-:S05]  /*1330*/  IMAD.SHL.U32 R6, R3, 0x4, RZ ;  /* 0x0000000403067824 */ /* 0x002fca00078e00ff */
[----:B------:R-:W1:Y:S01]  /*1340*/  LDS R3, [R6+UR20] ;  /* 0x0000001406037984 */ /* 0x000e620008000800 */
[----:B----4-:R-:W-:-:S05]  /*1350*/  IADD3 R4, P3, R6, UR32, RZ ;  /* 0x0000002006047c10 */ /* 0x010fca000ff7e0ff */
[----:B------:R-:W-:-:S05]  /*1360*/  IMAD.X R5, RZ, RZ, UR33, P3 ;  /* 0x00000021ff057e24 */ /* 0x000fca00098e06ff */
[----:B-1----:R1:W3:Y:S01]  /*1370*/  ATOMG.E.EXCH.STRONG.GPU PT, RZ, [R4], R3 ;  /* 0x0000000304ff73a8 */ /* 0x0022e200041ee100 */
[----:B------:R-:W-:-:S04]  /*1380*/  DEPBAR {5,4,3,2,1,0} ;  /* 0x0000003f0000791a */ /* 0x000fc80000000000 */
[----:B------:R1:W-:Y:S01]  /*1390*/  UTMACCTL.IV [UR32] ;  /* 0x00000000200079b9 */ /* 0x0003e20008000000 */
[----:B------:R-:W-:Y:S01]  /*13a0*/  NOP ;  /* 0x0000000000007918 */ /* 0x000fe20000000000 */
.L_x_45:
[----:B------:R-:W-:Y:S05]  /*13b0*/  @P0 BRA `(.L_x_46) ;  /* 0x00000000000c0947 */ /* 0x000fea0003800000 */
[----:B------:R0:W-:Y:S01]  /*13c0*/  UTMACMDFLUSH ;  /* 0x00000000000079b7 */ /* 0x0001e20000000000 */
[----:B------:R-:W-:Y:S05]  /*13d0*/  @P0 BRA `(.L_x_46) ;  /* 0x0000000000040947 */ /* 0x000fea0003800000 */
[----:B------:R-:W-:-:S04]  /*13e0*/  DEPBAR.LE SB0, 0x0 ;  /* 0x000080000000791a */ /* 0x000fc80000000000 */
.L_x_46:
[----:B------:R-:W-:Y:S05]  /*13f0*/  WARPSYNC.ALL ;  /* 0x0000000000007948 */ /* 0x000fea0003800000 */
[----:B---3--:R-:W-:Y:S01]  /*1400*/  BAR.SYNC.DEFER_BLOCKING 0x0 ;  /* 0x0000000000007b1d */ /* 0x008fe20000010000 */
[----:B------:R-:W-:Y:S01]  /*1410*/  USHF.L.U32 UR15, UR34, 0x7, URZ ;  /* 0x00000007220f7899 */ /* 0x000fe2000800063f */
[----:B------:R-:W-:Y:S01]  /*1420*/  IMAD.MOV.U32 R35, RZ, RZ, RZ ;  /* 0x000000ffff237224 */ /* 0x000fe200078e00ff */
[----:B------:R-:W-:Y:S02]  /*1430*/  CS2R R36, SRZ ;  /* 0x0000000000247805 */ /* 0x000fe4000001ff00 */
[----:B------:R-:W-:-:S02]  /*1440*/  CS2R R38, SRZ ;  /* 0x0000000000267805 */ /* 0x000fc4000001ff00 */
[----:B------:R-:W-:Y:S01]  /*1450*/  CS2R R40, SRZ ;  /* 0x0000000000287805 */ /* 0x000fe2000001ff00 */
[----:B------:R-:W-:Y:S01]  /*1460*/  VOTEU.ALL UP0, P2 ;  /* 0x00000000003f7886 */ /* 0x000fe20001000000 */
[----:B------:R-:W-:Y:S01]  /*1470*/  UMOV UR6, 0x1 ;  /* 0x0000000100067882 */ /* 0x000fe20000000000 */
[----:B------:R-:W-:Y:S01]  /*1480*/  VOTEU.ALL UP1, P2 ;  /* 0x00000000003f7886 */ /* 0x000fe20001020000 */
[----:B------:R-:W-:Y:S01]  /*1490*/  VOTEU.ALL UP2, P2 ;  /* 0x00000000003f7886 */ /* 0x000fe20001040000 */
[----:B------:R-:W-:Y:S01]  /*14a0*/  VOTEU.ALL UP3, P2 ;  /* 0x00000000003f7886 */ /* 0x000fe20001060000 */
[----:B------:R-:W-:-:S04]  /*14b0*/  @!UP0 UIADD3 UR8, -UR6, 0x100000, URZ ;  /* 0x0010000006088890 */ /* 0x000fc8000fffe13f */
[----:B------:R-:W-:Y:S02]  /*14c0*/  @!UP0 USHF.L.U32 UR9, UR8, 0xb, URZ ;  /* 0x0000000b08098899 */ /* 0x000fe4000800063f */
[----:B------:R-:W-:Y:S01]  /*14d0*/  @!UP0 USHF.L.U32 UR8, UR8, 0x1, URZ ;  /* 0x0000000108088899 */ /* 0x000fe2000800063f */
[----:B------:R-:W-:Y:S01]  /*14e0*/  CS2R R42, SRZ ;  /* 0x00000000002a7805 */ /* 0x000fe2000001ff00 */
        /* <DEDUP_REMOVED lines=12> */
[----:B------:R-:W-:Y:S01]  /*15b0*/  VOTEU.ALL UP0, P2 ;  /* 0x00000000003f7886 */ /* 0x000fe20001000000 */
[----:B------:R-:W-:Y:S02]  /*15c0*/  CS2R R50, SRZ ;  /* 0x0000000000327805 */ /* 0x000fe4000001ff00 */
[----:B------:R-:W-:Y:S02]  /*15d0*/  CS2R R52, SRZ ;  /* 0x0000000000347805 */ /* 0x000fe4000001ff00 */
[----:B------:R-:W-:Y:S01]  /*15e0*/  CS2R R54, SRZ ;  /* 0x0000000000367805 */ /* 0x000fe2000001ff00 */
[----:B------:R-:W3:Y:S02]  /*15f0*/  FENCE.VIEW.ASYNC.S ;  /* 0x00000000000073c6 */ /* 0x000ee40000000000 */
[----:B---3--:R-:W3:Y:S02]  /*1600*/  @!UP0 SYNCS.EXCH.64 URZ, [UR20+0x18000], UR8 ;  /* 0x01800008143f85b2 */ /* 0x008ee40008000100 */
[----:B---3--:R-:W-:Y:S06]  /*1610*/  BAR.SYNC.DEFER_BLOCKING 0x0 ;  /* 0x0000000000007b1d */ /* 0x008fec0000010000 */
[----:B------:R3:W4:Y:S02]  /*1620*/  @!UP1 SYNCS.EXCH.64 URZ, [UR20+0x18008], UR10 ;  /* 0x0180080a143f95b2 */ /* 0x0007240008000100 */
[----:B----4-:R-:W-:Y:S01]  /*1630*/  BAR.SYNC.DEFER_BLOCKING 0x0 ;  /* 0x0000000000007b1d */ /* 0x010fe20000010000 */
[----:B---3--:R-:W-:-:S05]  /*1640*/  USHF.L.U32 UR11, UR23, 0x6, URZ ;  /* 0x00000006170b7899 */ /* 0x008fca000800063f */
[----:B------:R3:W4:Y:S02]  /*1650*/  @!UP2 SYNCS.EXCH.64 URZ, [UR20+0x18010], UR12 ;  /* 0x0180100c143fa5b2 */ /* 0x0007240008000100 */
[----:B----4-:R-:W-:Y:S06]  /*1660*/  BAR.SYNC.DEFER_BLOCKING 0x0 ;  /* 0x0000000000007b1d */ /* 0x010fec0000010000 */
[----:B------:R3:W4:Y:S01]  /*1670*/  @!UP3 SYNCS.EXCH.64 URZ, [UR20+0x18018], UR6 ;  /* 0x01801806143fb5b2 */ /* 0x0007220008000100 */
[----:B------:R-:W-:Y:S05]  /*1680*/  @!P1 BRA `(.L_x_47) ;  /* 0x0000000400b09947 */ /* 0x000fea0003800000 */
        /* <DEDUP_REMOVED lines=31> */
[----:B------:R-:W-:Y:S01]  /*1880*/  CS2R R54, SRZ ;  /* 0x0000000000367805 */ /* 0x000fe2000001ff00 */
[----:B------:R-:W-:Y:S01]  /*1890*/  UMOV UR5, URZ ;  /* 0x0000003f00057c82 */ /* 0x000fe20008000000 */
[----:B------:R-:W-:-:S05]  /*18a0*/  UMOV UR14, URZ ;  /* 0x0000003f000e7c82 */ /* 0x000fca0008000000 */
.L_x_49:
[----:B----4-:R-:W-:Y:S01]  /*18b0*/  BAR.SYNC.DEFER_BLOCKING 0x0 ;  /* 0x0000000000007b1d */ /* 0x010fe20000010000 */
[----:B------:R-:W-:Y:S01]  /*18c0*/  ULEA UR18, UR5, UR20, 0x3 ;  /* 0x0000001405127291 */ /* 0x000fe2000f8e183f */
[----:B-1----:R-:W-:Y:S01]  /*18d0*/  @!P2 IMAD.MOV.U32 R3, RZ, RZ, 0x6000 ;  /* 0x00006000ff03a424 */ /* 0x002fe200078e00ff */
[----:B------:R-:W-:Y:S01]  /*18e0*/  ELECT P0, URZ, PT ;  /* 0x00000000003f782f */ /* 0x000fe20003800000 */
[----:B---3--:R-:W-:-:S03]  /*18f0*/  ULEA UR12, UR5, UR20, 0xe ;  /* 0x00000014050c7291 */ /* 0x008fc6000f8e703f */
[----:B------:R-:W-:Y:S02]  /*1900*/  ISETP.LT.U32.AND P0, PT, R2, 0x20, P0 ;  /* 0x000000200200780c */ /* 0x000fe40000701070 */
[----:B------:R-:W-:Y:S01]  /*1910*/  ELECT P1, URZ, PT ;  /* 0x00000000003f782f */ /* 0x000fe20003820000 */
[----:B------:R-:W-:-:S03]  /*1920*/  ULEA UR8, UR5, UR20, 0xd ;  /* 0x0000001405087291 */ /* 0x000fc6000f8e683f */
[----:B------:R-:W-:Y:S01]  /*1930*/  ISETP.LT.U32.AND P1, PT, R2, 0x20, P1 ;  /* 0x000000200200780c */ /* 0x000fe20000f21070 */
[----:B------:R-:W-:Y:S01]  /*1940*/  UMOV UR10, UR14 ;  /* 0x0000000e000a7c82 */ /* 0x000fe20008000000 */
[----:B------:R-:W-:-:S05]  /*1950*/  UIADD3 UR8, UR8, 0x10000, URZ ;  /* 0x0001000008087890 */ /* 0x000fca000fffe03f */
[----:B------:R-:W-:Y:S01]  /*1960*/  VOTEU.ANY UP0, P0 ;  /* 0x00000000003f7886 */ /* 0x000fe20000000100 */
[----:B------:R-:W-:Y:S01]  /*1970*/  VOTEU.ANY UP2, P0 ;  /* 0x00000000003f7886 */ /* 0x000fe20000040100 */
[----:B------:R1:W-:Y:S01]  /*1980*/  @!P2 SYNCS.ARRIVE.TRANS64 RZ, [UR18+0x18000], R3 ;  /* 0x01800003ffffa9a7 */ /* 0x0003e20008000012 */
[----:B------:R3:W-:Y:S06]  /*1990*/  MEMBAR.ALL.CTA ;  /* 0x0000000000007992 */ /* 0x0007ec0000008000 */
[----:B---3--:R-:W3:Y:S01]  /*19a0*/  FENCE.VIEW.ASYNC.S ;  /* 0x00000000000073c6 */ /* 0x008ee20000000000 */
[----:B------:R-:W-:Y:S01]  /*19b0*/  @UP0 UIADD3 UR13, UR18, 0x18000, URZ ;  /* 0x00018000120d0890 */ /* 0x000fe2000fffe03f */
[----:B------:R-:W-:Y:S01]  /*19c0*/  @UP0 UMOV UR6, UR28 ;  /* 0x0000001c00060c82 */ /* 0x000fe20008000000 */
[----:B------:R-:W-:Y:S01]  /*19d0*/  @UP0 UMOV UR7, UR29 ;  /* 0x0000001d00070c82 */ /* 0x000fe20008000000 */
[----:B---3--:R-:W-:Y:S01]  /*19e0*/  VOTEU.ANY UP1, P1 ;  /* 0x00000000003f7886 */ /* 0x008fe20000820100 */
[----:B------:R-:W-:Y:S01]  /*19f0*/  VOTEU.ANY UP3, P1 ;  /* 0x00000000003f7886 */ /* 0x000fe20000860100 */
[----:B-1----:R-:W-:-:S03]  /*1a00*/  IMAD.U32 R3, RZ, RZ, UR4 ;  /* 0x00000004ff037e24 */ /* 0x002fc6000f8e00ff */
[----:B------:R-:W-:Y:S01]  /*1a10*/  @UP1 UIADD3 UR9, UR18, 0x18000, URZ ;  /* 0x0001800012091890 */ /* 0x000fe2000fffe03f */
[----:B------:R-:W-:Y:S01]  /*1a20*/  @UP1 UMOV UR16, UR30 ;  /* 0x0000001e00101c82 */ /* 0x000fe20008000000 */
[----:B------:R-:W-:Y:S01]  /*1a30*/  @UP1 UMOV UR17, UR31 ;  /* 0x0000001f00111c82 */ /* 0x000fe20008000000 */
[----:B------:R-:W-:Y:S01]  /*1a40*/  SHF.L.U32 R3, R3, 0x1f, RZ ;  /* 0x0000001f03037819 */ /* 0x000fe200000006ff */
[----:B------:R-:W-:Y:S06]  /*1a50*/  BAR.SYNC.DEFER_BLOCKING 0x0 ;  /* 0x0000000000007b1d */ /* 0x000fec0000010000 */
[----:B------:R1:W-:Y:S02]  /*1a60*/  @UP2 UTMALDG.2D [UR12], [UR6] ;  /* 0x0000000c060025b4 */ /* 0x0003e40008008000 */
[----:B------:R-:W-:Y:S06]  /*1a70*/  BAR.SYNC.DEFER_BLOCKING 0x0 ;  /* 0x0000000000007b1d */ /* 0x000fec0000010000 */
[----:B------:R1:W-:Y:S02]  /*1a80*/  @UP3 UTMALDG.2D [UR8], [UR16] ;  /* 0x00000008100035b4 */ /* 0x0003e40008008000 */
[----:B------:R-:W-:Y:S06]  /*1a90*/  BAR.SYNC.DEFER_BLOCKING 0x0 ;  /* 0x0000000000007b1d */ /* 0x000fec0000010000 */
[----:B------:R-:W3:Y:S02]  /*1aa0*/  SYNCS.PHASECHK.TRANS64.TRYWAIT P0, [UR18+0x18000], R3 ;  /* 0x01800003ff0075a7 */ /* 0x000ee40008000152 */
[----:B-1-3--:R-:W-:Y:S05]  /*1ab0*/  @!P0 BRA `(.L_x_48) ;  /* 0x0000000400e08947 */ /* 0x00afea0003800000 */
.L_x_50:
[----:B------:R-:W-:Y:S01]  /*1ac0*/  USHF.R.U32.HI UR16, URZ, 0x4, UR12 ;  /* 0x000000043f107899 */ /* 0x000fe2000801160c */
[----:B------:R-:W-:Y:S02]  /*1ad0*/  WARPGROUP.DEPBAR.LE gsb0, 0x0 ;  /* 0x00008000000079c5 */ /* 0x000fe40000010000 */
[----:B------:R-:W-:Y:S01]  /*1ae0*/  USHF.R.U32.HI UR18, URZ, 0x4, UR8 ;  /* 0x000000043f127899 */ /* 0x000fe20008011608 */
[----:B------:R-:W-:Y:S01]  /*1af0*/  WARPGROUP.ARRIVE ;  /* 0x00000000000079c5 */ /* 0x000fe20000000000 */
[----:B------:R-:W-:Y:S01]  /*1b00*/  USGXT.U32 UR16, UR16, 0xe ;  /* 0x0000000e1010789a */ /* 0x000fe20008000000 */
[----:B------:R-:W1:Y:S01]  /*1b10*/  LDC R3, c[0x0][0x230] ;  /* 0x00008c00ff037b82 */ /* 0x000e620000000800 */
[----:B------:R-:W-:Y:S01]  /*1b20*/  USGXT.U32 UR18, UR18, 0xe ;  /* 0x0000000e1212789a */ /* 0x000fe20008000000 */
[----:B------:R-:W-:Y:S01]  /*1b30*/  UMOV UR17, 0x40000040 ;  /* 0x4000004000117882 */ /* 0x000fe20000000000 */
[----:B------:R-:W-:Y:S01]  /*1b40*/  UMOV UR19, 0x40000040 ;  /* 0x4000004000137882 */ /* 0x000fe20000000000 */
[----:B------:R-:W-:-:S02]  /*1b50*/  UIADD3 UR24, UP0, UR16, 0x2, URZ ;  /* 0x0000000210187890 */ /* 0x000fc4000ff1e03f */
[----:B------:R-:W-:Y:S01]  /*1b60*/  UIADD3 UR26, UP1, UR18, 0x2, URZ ;  /* 0x00000002121a7890 */ /* 0x000fe2000ff3e03f */
[----:B------:R-:W-:-:S03]  /*1b70*/  UMOV UR6, URZ ;  /* 0x0000003f00067c82 */ /* 0x000fc60008000000 */
[----:B------:R-:W-:Y:S01]  /*1b80*/  HGMMA.64x64x16.F32.BF16 R56, gdesc[UR16], R56 ;  /* 0x00e00000103879f0 */ /* 0x000fe20008701838 */
[----:B------:R-:W-:Y:S01]  /*1b90*/  UMOV UR7, URZ ;  /* 0x0000003f00077c82 */ /* 0x000fe20008000000 */
[----:B------:R-:W-:Y:S02]  /*1ba0*/  UIADD3.X UR25, UR6, 0x40000040, URZ, UP0, !UPT ;  /* 0x4000004006197890 */ /* 0x000fe400087fe43f */
[----:B------:R-:W-:Y:S02]  /*1bb0*/  UIADD3.X UR27, UR7, 0x40000040, URZ, UP1, !UPT ;  /* 0x40000040071b7890 */ /* 0x000fe40008ffe43f */
[----:B------:R-:W-:Y:S02]  /*1bc0*/  UIADD3.64 UR36, UR24, 0x2, URZ ;  /* 0x0000000218247897 */ /* 0x000fe4000fffe03f */
[----:B------:R-:W-:Y:S02]  /*1bd0*/  UIADD3.64 UR38, UR26, 0x2, URZ ;  /* 0x000000021a267897 */ /* 0x000fe4000fffe03f */
[----:B------:R-:W-:-:S02]  /*1be0*/  UIADD3.64 UR40, UR24, 0x4, URZ ;  /* 0x0000000418287897 */ /* 0x000fc4000fffe03f */
[----:B------:R-:W-:Y:S02]  /*1bf0*/  UIADD3.64 UR42, UR26, 0x4, URZ ;  /* 0x000000041a2a7897 */ /* 0x000fe4000fffe03f */
[----:B------:R-:W-:Y:S02]  /*1c00*/  UIADD3.64 UR16, UR24, 0x1fe, URZ ;  /* 0x000001fe18107897 */ /* 0x000fe4000fffe03f */
[----:B------:R-:W-:Y:S02]  /*1c10*/  UIADD3 UR14, UR14, 0x40, URZ ;  /* 0x000000400e0e7890 */ /* 0x000fe4000fffe03f */
[----:B------:R-:W-:-:S04]  /*1c20*/  UIADD3 UR5, UR5, 0x1, URZ ;  /* 0x0000000105057890 */ /* 0x000fc8000fffe03f */
[----:B-1----:R-:W-:Y:S01]  /*1c30*/  ISETP.LE.AND P0, PT, R3, UR14, PT ;  /* 0x0000000e03007c0c */ /* 0x002fe2000bf03270 */
[----:B------:R-:W-:-:S04]  /*1c40*/  UISETP.NE.U32.AND UP0, UPT, UR5, 0x4, UPT ;  /* 0x000000040500788c */ /* 0x000fc8000bf05070 */
[----:B------:R-:W-:Y:S02]  /*1c50*/  USEL UR6, URZ, 0x1, UP0 ;  /* 0x000000013f067887 */ /* 0x000fe40008000000 */
[----:B------:R-:W-:Y:S02]  /*1c60*/  USEL UR5, UR5, URZ, UP0 ;  /* 0x0000003f05057287 */ /* 0x000fe40008000000 */
[----:B------:R-:W-:Y:S01]  /*1c70*/  ULOP3.LUT UR4, UR4, UR6, URZ, 0x3c, !UPT ;  /* 0x0000000604047292 */ /* 0x000fe2000f8e3c3f */
[----:B------:R-:W-:Y:S04]  /*1c80*/  HGMMA.64x64x16.F32.BF16 R56, gdesc[UR24], R56 ;  /* 0x00e00000183879f0 */ /* 0x000fe80008701838 */
[----:B------:R-:W-:Y:S01]  /*1c90*/  HGMMA.64x64x16.F32.BF16 R56, gdesc[UR36], R56 ;  /* 0x00e00000243879f0 */ /* 0x000fe20008701838 */
[----:B------:R-:W-:-:S03]  /*1ca0*/  UIADD3.64 UR36, UR24, 0x202, URZ ;  /* 0x0000020218247897 */ /* 0x000fc6000fffe03f */
[----:B------:R-:W-:Y:S01]  /*1cb0*/  HGMMA.64x64x16.F32.BF16 R56, gdesc[UR40], R56 ;  /* 0x00e00000283879f0 */ /* 0x000fe20008701838 */
[----:B------:R-:W-:-:S03]  /*1cc0*/  UIADD3.64 UR40, UR24, 0x204, URZ ;  /* 0x0000020418287897 */ /* 0x000fc6000fffe03f */
[----:B------:R-:W-:Y:S01]  /*1cd0*/  HGMMA.64x64x16.F32.BF16 R24, gdesc[UR16], R24 ;  /* 0x00e00000101879f0 */ /* 0x000fe20008701818 */
[----:B------:R-:W-:Y:S01]  /*1ce0*/  UIADD3.64 UR16, UR24, 0x200, URZ ;  /* 0x0000020018107897 */ /* 0x000fe2000fffe03f */
[----:B------:R-:W-:Y:S01]  /*1cf0*/  UMOV UR18, UR26 ;  /* 0x0000001a00127c82 */ /* 0x000fe20008000000 */
[----:B------:R-:W-:-:S07]  /*1d00*/  UMOV UR19, UR27 ;  /* 0x0000001b00137c82 */ /* 0x000fce0008000000 */
[----:B------:R-:W-:Y:S04]  /*1d10*/  HGMMA.64x64x16.F32.BF16 R24, gdesc[UR16], R24 ;  /* 0x00e00000101879f0 */ /* 0x000fe80008701818 */
[----:B------:R-:W-:Y:S04]  /*1d20*/  HGMMA.64x64x16.F32.BF16 R24, gdesc[UR36], R24 ;  /* 0x00e00000241879f0 */ /* 0x000fe80008701818 */
[----:B------:R-:W-:Y:S01]  /*1d30*/  HGMMA.64x64x16.F32.BF16 R24, gdesc[UR40], R24, gsb0 ;  /* 0x00e00000281879f0 */ /* 0x000fe20008001818 */
[----:B------:R-:W-:Y:S05]  /*1d40*/  @!P0 BRA `(.L_x_49) ;  /* 0xfffffff800d88947 */ /* 0x000fea000383ffff */
.L_x_47:
[----:B------:R-:W-:Y:S02]  /*1d50*/  WARPGROUP.DEPBAR.LE gsb0, 0x0 ;  /* 0x00008000000079c5 */ /* 0x000fe40000010000 */
[----:B----4-:R-:W-:Y:S01]  /*1d60*/  BAR.SYNC.DEFER_BLOCKING 0x0 ;  /* 0x0000000000007b1d */ /* 0x010fe20000010000 */
[C---:B-1----:R-:W-:Y:S01]  /*1d70*/  IMAD.SHL.U32 R3, R0.reuse, 0x80, RZ ;  /* 0x0000008000037824 */ /* 0x042fe200078e00ff */
[----:B------:R-:W-:Y:S01]  /*1d80*/  ELECT P0, URZ, PT ;  /* 0x00000000003f782f */ /* 0x000fe20003800000 */
[----:B------:R-:W-:Y:S01]  /*1d90*/  IMAD.SHL.U32 R4, R0, 0x10, RZ ;  /* 0x0000001000047824 */ /* 0x000fe200078e00ff */
[----:B------:R-:W-:Y:S02]  /*1da0*/  F2FP.BF16.F32.PACK_AB R56, R57, R56 ;  /* 0x000000383938723e */ /* 0x000fe400000010ff */
[----:B------:R-:W-:Y:S01]  /*1db0*/  LOP3.LUT R3, R3, 0x780, RZ, 0xc0, !PT ;  /* 0x0000078003037812 */ /* 0x000fe200078ec0ff */
[----:B------:R-:W-:Y:S01]  /*1dc0*/  UMOV UR21, UR11 ;  /* 0x0000000b00157c82 */ /* 0x000fe20008000000 */
[----:B------:R-:W-:Y:S01]  /*1dd0*/  F2FP.BF16.F32.PACK_AB R57, R59, R58 ;  /* 0x0000003a3b39723e */ /* 0x000fe200000010ff */
[----:B------:R-:W-:Y:S01]  /*1de0*/  UMOV UR22, UR15 ;  /* 0x0000000f00167c82 */ /* 0x000fe20008000000 */
[----:B------:R-:W-:-:S02]  /*1df0*/  LOP3.LUT R3, R3, 0x70, R4, 0xf8, !PT ;  /* 0x0000007003037812 */ /* 0x000fc400078ef804 */
[----:B------:R-:W-:Y:S02]  /*1e00*/  F2FP.BF16.F32.PACK_AB R24, R25, R24 ;  /* 0x000000181918723e */ /* 0x000fe400000010ff */
[----:B------:R-:W-:Y:S01]  /*1e10*/  LOP3.LUT R3, R3, 0x10, R0, 0x78, !PT ;  /* 0x0000001003037812 */ /* 0x000fe200078e7800 */
[----:B------:R-:W-:Y:S01]  /*1e20*/  IMAD.SHL.U32 R0, R0, 0x40, RZ ;  /* 0x0000004000007824 */ /* 0x000fe200078e00ff */
[----:B------:R-:W-:Y:S02]  /*1e30*/  ISETP.LT.U32.AND P0, PT, R2, 0x20, P0 ;  /* 0x000000200200780c */ /* 0x000fe40000701070 */
[----:B------:R-:W-:Y:S02]  /*1e40*/  F2FP.BF16.F32.PACK_AB R58, R61, R60 ;  /* 0x0000003c3d3a723e */ /* 0x000fe400000010ff */
[----:B------:R-:W-:Y:S02]  /*1e50*/  LOP3.LUT R0, R3, 0x1800, R0, 0xf8, !PT ;  /* 0x0000180003007812 */ /* 0x000fe400078ef800 */
[----:B------:R-:W-:Y:S01]  /*1e60*/  F2FP.BF16.F32.PACK_AB R59, R63, R62 ;  /* 0x0000003e3f3b723e */ /* 0x000fe200000010ff */
[----:B------:R-:W1:Y:S02]  /*1e70*/  @!P2 SYNCS.CCTL.IV [UR20+0x18000] ;  /* 0x01800000ff00a9b1 */ /* 0x000e640008000014 */
[----:B-1----:R-:W-:Y:S01]  /*1e80*/  BAR.SYNC.DEFER_BLOCKING 0x0 ;  /* 0x0000000000007b1d */ /* 0x002fe20000010000 */
[C---:B------:R-:W-:Y:S01]  /*1e90*/  LOP3.LUT R3, R0.reuse, 0x20, RZ, 0x3c, !PT ;  /* 0x0000002000037812 */ /* 0x040fe200078e3cff */
[C---:B------:R-:W-:Y:S01]  /*1ea0*/  VIADD R2, R0.reuse, UR20 ;  /* 0x0000001400027c36 */ /* 0x040fe20008000000 */
[----:B------:R-:W-:-:S02]  /*1eb0*/  LOP3.LUT R4, R0, 0x40, RZ, 0x3c, !PT ;  /* 0x0000004000047812 */ /* 0x000fc400078e3cff */
[----:B------:R-:W-:Y:S01]  /*1ec0*/  F2FP.BF16.F32.PACK_AB R64, R65, R64 ;  /* 0x000000404140723e */ /* 0x000fe200000010ff */
[----:B------:R-:W-:Y:S01]  /*1ed0*/  VIADD R3, R3, UR20 ;  /* 0x0000001403037c36 */ /* 0x000fe20008000000 */
[----:B------:R-:W-:Y:S01]  /*1ee0*/  F2FP.BF16.F32.PACK_AB R25, R27, R26 ;  /* 0x0000001a1b19723e */ /* 0x000fe200000010ff */
[----:B------:R-:W-:Y:S01]  /*1ef0*/  VIADD R4, R4, UR20 ;  /* 0x0000001404047c36 */ /* 0x000fe20008000000 */
[----:B------:R-:W-:Y:S01]  /*1f00*/  F2FP.BF16.F32.PACK_AB R65, R67, R66 ;  /* 0x000000424341723e */ /* 0x000fe200000010ff */
[----:B------:R-:W-:Y:S01]  /*1f10*/  VOTEU.ANY UP0, P0 ;  /* 0x00000000003f7886 */ /* 0x000fe20000000100 */
[----:B------:R-:W-:Y:S01]  /*1f20*/  F2FP.BF16.F32.PACK_AB R26, R29, R28 ;  /* 0x0000001c1d1a723e */ /* 0x000fe200000010ff */
[----:B------:R-:W-:Y:S01]  /*1f30*/  VOTEU.ANY UP1, P0 ;  /* 0x00000000003f7886 */ /* 0x000fe20000020100 */
[----:B------:R-:W-:Y:S02]  /*1f40*/  F2FP.BF16.F32.PACK_AB R27, R31, R30 ;  /* 0x0000001e1f1b723e */ /* 0x000fe400000010ff */
[----:B------:R-:W-:Y:S01]  /*1f50*/  F2FP.BF16.F32.PACK_AB R32, R33, R32 ;  /* 0x000000202120723e */ /* 0x000fe200000010ff */
[----:B---3--:R-:W-:Y:S01]  /*1f60*/  @UP0 UMOV UR6, UR32 ;  /* 0x0000002000060c82 */ /* 0x008fe20008000000 */
[----:B------:R-:W-:Y:S01]  /*1f70*/  LOP3.LUT R0, R0, 0x60, RZ, 0x3c, !PT ;  /* 0x0000006000007812 */ /* 0x000fe200078e3cff */
[----:B------:R-:W-:Y:S01]  /*1f80*/  @UP0 UMOV UR7, UR33 ;  /* 0x0000002100070c82 */ /* 0x000fe20008000000 */
[----:B------:R-:W-:-:S02]  /*1f90*/  F2FP.BF16.F32.PACK_AB R66, R69, R68 ;  /* 0x000000444542723e */ /* 0x000fc400000010ff */
[----:B------:R-:W-:Y:S01]  /*1fa0*/  F2FP.BF16.F32.PACK_AB R67, R71, R70 ;  /* 0x000000464743723e */ /* 0x000fe200000010ff */
[----:B------:R-:W-:Y:S01]  /*1fb0*/  VIADD R0, R0, UR20 ;  /* 0x0000001400007c36 */ /* 0x000fe20008000000 */
[----:B------:R-:W-:Y:S01]  /*1fc0*/  F2FP.BF16.F32.PACK_AB R72, R73, R72 ;  /* 0x000000484948723e */ /* 0x000fe200000010ff */
[----:B------:R-:W1:Y:S02]  /*1fd0*/  @!P2 SYNCS.CCTL.IV [UR20+0x18008] ;  /* 0x01800800ff00a9b1 */ /* 0x000e640008000014 */
[----:B-1----:R-:W-:Y:S01]  /*1fe0*/  BAR.SYNC.DEFER_BLOCKING 0x0 ;  /* 0x0000000000007b1d */ /* 0x002fe20000010000 */
[----:B------:R-:W-:Y:S02]  /*1ff0*/  F2FP.BF16.F32.PACK_AB R33, R35, R34 ;  /* 0x000000222321723e */ /* 0x000fe400000010ff */
[----:B------:R-:W-:Y:S02]  /*2000*/  F2FP.BF16.F32.PACK_AB R73, R75, R74 ;  /* 0x0000004a4b49723e */ /* 0x000fe400000010ff */
[----:B------:R-:W-:-:S02]  /*2010*/  F2FP.BF16.F32.PACK_AB R34, R37, R36 ;  /* 0x000000242522723e */ /* 0x000fc400000010ff */
[----:B------:R-:W-:Y:S02]  /*2020*/  F2FP.BF16.F32.PACK_AB R35, R39, R38 ;  /* 0x000000262723723e */ /* 0x000fe400000010ff */
[----:B------:R-:W-:Y:S02]  /*2030*/  F2FP.BF16.F32.PACK_AB R40, R41, R40 ;  /* 0x000000282928723e */ /* 0x000fe400000010ff */
[----:B------:R-:W-:Y:S02]  /*2040*/  F2FP.BF16.F32.PACK_AB R74, R77, R76 ;  /* 0x0000004c4d4a723e */ /* 0x000fe400000010ff */
[----:B------:R-:W-:Y:S02]  /*2050*/  F2FP.BF16.F32.PACK_AB R75, R79, R78 ;  /* 0x0000004e4f4b723e */ /* 0x000fe400000010ff */
[----:B------:R-:W-:Y:S02]  /*2060*/  F2FP.BF16.F32.PACK_AB R80, R81, R80 ;  /* 0x000000505150723e */ /* 0x000fe400000010ff */
[----:B------:R-:W-:-:S02]  /*2070*/  F2FP.BF16.F32.PACK_AB R41, R43, R42 ;  /* 0x0000002a2b29723e */ /* 0x000fc400000010ff */
[----:B------:R-:W-:Y:S02]  /*2080*/  F2FP.BF16.F32.PACK_AB R81, R83, R82 ;  /* 0x000000525351723e */ /* 0x000fe400000010ff */
[----:B------:R-:W-:Y:S02]  /*2090*/  F2FP.BF16.F32.PACK_AB R42, R45, R44 ;  /* 0x0000002c2d2a723e */ /* 0x000fe400000010ff */
[----:B------:R-:W-:Y:S01]  /*20a0*/  F2FP.BF16.F32.PACK_AB R43, R47, R46 ;  /* 0x0000002e2f2b723e */ /* 0x000fe200000010ff */
[----:B------:R-:W1:Y:S02]  /*20b0*/  @!P2 SYNCS.CCTL.IV [UR20+0x18010] ;  /* 0x01801000ff00a9b1 */ /* 0x000e640008000014 */
[----:B-1----:R-:W-:Y:S01]  /*20c0*/  BAR.SYNC.DEFER_BLOCKING 0x0 ;  /* 0x0000000000007b1d */ /* 0x002fe20000010000 */
[----:B------:R-:W-:Y:S02]  /*20d0*/  F2FP.BF16.F32.PACK_AB R48, R49, R48 ;  /* 0x000000303130723e */ /* 0x000fe400000010ff */
[----:B------:R-:W-:-:S02]  /*20e0*/  F2FP.BF16.F32.PACK_AB R82, R85, R84 ;  /* 0x000000545552723e */ /* 0x000fc400000010ff */
[----:B------:R-:W-:Y:S02]  /*20f0*/  F2FP.BF16.F32.PACK_AB R83, R87, R86 ;  /* 0x000000565753723e */ /* 0x000fe400000010ff */
[----:B------:R-:W-:Y:S02]  /*2100*/  F2FP.BF16.F32.PACK_AB R49, R51, R50 ;  /* 0x000000323331723e */ /* 0x000fe400000010ff */
[----:B------:R-:W-:Y:S02]  /*2110*/  F2FP.BF16.F32.PACK_AB R50, R53, R52 ;  /* 0x000000343532723e */ /* 0x000fe400000010ff */
[----:B------:R-:W-:Y:S01]  /*2120*/  F2FP.BF16.F32.PACK_AB R51, R55, R54 ;  /* 0x000000363733723e */ /* 0x000fe200000010ff */
[----:B------:R-:W1:Y:S02]  /*2130*/  @!P2 SYNCS.CCTL.IV [UR20+0x18018] ;  /* 0x01801800ff00a9b1 */ /* 0x000e640008000014 */
[----:B-1----:R-:W-:Y:S04]  /*2140*/  STSM.16.M88.4 [R2], R56 ;  /* 0x0000003802007844 */ /* 0x002fe80000000200 */
[----:B------:R-:W-:Y:S04]  /*2150*/  STSM.16.M88.4 [R2+0x2000], R24 ;  /* 0x0020001802007844 */ /* 0x000fe80000000200 */
[----:B------:R-:W-:Y:S04]  /*2160*/  STSM.16.M88.4 [R3], R64 ;  /* 0x0000004003007844 */ /* 0x000fe80000000200 */
[----:B------:R-:W-:Y:S04]  /*2170*/  STSM.16.M88.4 [R3+0x2000], R32 ;  /* 0x0020002003007844 */ /* 0x000fe80000000200 */
[----:B------:R-:W-:Y:S04]  /*2180*/  STSM.16.M88.4 [R4], R72 ;  /* 0x0000004804007844 */ /* 0x000fe80000000200 */
[----:B------:R-:W-:Y:S04]  /*2190*/  STSM.16.M88.4 [R4+0x2000], R40 ;  /* 0x0020002804007844 */ /* 0x000fe80000000200 */
[----:B------:R-:W-:Y:S04]  /*21a0*/  STSM.16.M88.4 [R0], R80 ;  /* 0x0000005000007844 */ /* 0x000fe80000000200 */
[----:B------:R-:W-:Y:S01]  /*21b0*/  STSM.16.M88.4 [R0+0x2000], R48 ;  /* 0x0020003000007844 */ /* 0x000fe20000000200 */
[----:B------:R1:W-:Y:S06]  /*21c0*/  MEMBAR.ALL.CTA ;  /* 0x0000000000007992 */ /* 0x0003ec0000008000 */
[----:B-1----:R-:W1:Y:S02]  /*21d0*/  FENCE.VIEW.ASYNC.S ;  /* 0x00000000000073c6 */ /* 0x002e640000000000 */
[----:B-1----:R-:W-:Y:S06]  /*21e0*/  BAR.SYNC.DEFER_BLOCKING 0x0 ;  /* 0x0000000000007b1d */ /* 0x002fec0000010000 */
[----:B------:R1:W-:Y:S01]  /*21f0*/  @UP1 UTMASTG.2D [UR20], [UR6] ;  /* 0x00000014060013b5 */ /* 0x0003e20008008000 */
[----:B------:R0:W-:Y:S01]  /*2200*/  UTMACMDFLUSH ;  /* 0x00000000000079b7 */ /* 0x0001e20000000000 */
[----:B------:R-:W-:-:S04]  /*2210*/  DEPBAR.LE SB0, 0x0 ;  /* 0x000080000000791a */ /* 0x000fc80000000000 */
[----:B------:R-:W-:Y:S06]  /*2220*/  BAR.SYNC.DEFER_BLOCKING 0x0 ;  /* 0x0000000000007b1d */ /* 0x000fec0000010000 */
[----:B-1----:R-:W-:Y:S05]  /*2230*/  EXIT ;  /* 0x000000000000794d */ /* 0x002fea0003800000 */
.L_x_48:
[----:B------:R-:W1:Y:S02]  /*2240*/  SYNCS.PHASECHK.TRANS64.TRYWAIT P0, [UR18+0x18000], R3 ;  /* 0x01800003ff0075a7 */ /* 0x000e640008000152 */
[----:B-1----:R-:W-:Y:S05]  /*2250*/  @!P0 BRA `(.L_x_48) ;  /* 0xfffffffc00f88947 */ /* 0x002fea000383ffff */
[----:B------:R-:W-:Y:S05]  /*2260*/  BRA `(.L_x_50) ;  /* 0xfffffff800147947 */ /* 0x000fea000383ffff */
.L_x_51:
[----:B------:R-:W-:-:S00]  /*2270*/  BRA `(.L_x_51) ;  /* 0xfffffffc00fc7947 */ /* 0x000fc0000383ffff */
[----:B------:R-:W-:-:S00]  /*2280*/  NOP ;  /* 0x0000000000007918 */ /* 0x000fc00000000000 */
[----:B------:R-:W-:-:S00]  /*2290*/  NOP ;  /* 0x0000000000007918 */ /* 0x000fc00000000000 */
[----:B------:R-:W-:-:S00]  /*22a0*/  NOP ;  /* 0x0000000000007918 */ /* 0x000fc00000000000 */
[----:B------:R-:W-:-:S00]  /*22b0*/  NOP ;  /* 0x0000000000007918 */ /* 0x000fc00000000000 */
[----:B------:R-:W-:-:S00]  /*22c0*/  NOP ;  /* 0x0000000000007918 */ /* 0x000fc00000000000 */
[----:B------:R-:W-:-:S00]  /*22d0*/  NOP ;  /* 0x0000000000007918 */ /* 0x000fc00000000000 */
[----:B------:R-:W-:-:S00]  /*22e0*/  NOP ;  /* 0x0000000000007918 */ /* 0x000fc00000000000 */
[----:B------:R-:W-:-:S00]  /*22f0*/  NOP ;  /* 0x0000000000007918 */ /* 0x000fc00000000000 */
.L_x_52:


//--------------------- .nv.shared.gluon_wgmma    --------------------------
	.section	.nv.shared.gluon_wgmma,"aw",@nobits
	.sectionflags	@""
	.align	16
	.zero		1024


//--------------------- .nv.shared.reserved.0     --------------------------
	.section	.nv.shared.reserved.0,"aw",@nobits
	.weak		__nv_reservedSMEM_offset_0_alias
	.size		__nv_reservedSMEM_offset_0_alias, 0, 0
	.other		__nv_reservedSMEM_offset_0_alias,@"STO_CUDA_RESERVED_SHARED STV_DEFAULT"
__nv_reservedSMEM_offset_0_alias:
	.zero		0


//--------------------- .nv.constant0.gluon_wgmma --------------------------
	.section	.nv.constant0.gluon_wgmma,"a",@progbits
	.sectionflags	@""
	.align	4
.nv.constant0.gluon_wgmma:
	.zero		608


//--------------------- SYMBOLS --------------------------

	.type		.nv.reservedSmem.offset0,@object
	.size		.nv.reservedSmem.offset0,0x4
